	.target	sm_100a

	.elftype	@"ET_EXEC"


//--------------------- .note.nv.tkinfo           --------------------------
	.section	.note.nv.tkinfo,"",@"SHT_NOTE"
	.sectionflags	@"SHF_NOTE_NV_TKINFO"
	.tkinfo
        /*0018*/ 	.word	0x00000002
        /*0030*/ 	.string	""
        /*0030*/ 	.string	"ptxas"
        /*0030*/ 	.string	"Cuda compilation tools, release 13.0, V13.0.88"
        /*0030*/ 	.string	"Build cuda_13.0.r13.0/compiler.36424714_0"
        /*0030*/ 	.string	"-arch sm_100a -m 64 "



//--------------------- .note.nv.cuinfo           --------------------------
	.section	.note.nv.cuinfo,"",@"SHT_NOTE"
	.sectionflags	@"SHF_NOTE_NV_CUINFO"
        /*0018*/ 	.short	0x0002
        /*001a*/ 	.short	0x0064
        /*001c*/ 	.short	0x0082
	.zero		2


//--------------------- .nv.info                  --------------------------
	.section	.nv.info,"",@"SHT_CUDA_INFO"
	.align	4


	//----- nvinfo : EIATTR_REGCOUNT
	.align		4
        /*0000*/ 	.byte	0x04, 0x2f
        /*0002*/ 	.short	(.L_19 - .L_18)
	.align		4
.L_18:
        /*0004*/ 	.word	index@(_ZN7cutlass13device_kernelINS_4gemm6kernel13GemmUniversalIN4cute5tupleIJiiiiEEENS1_10collective13CollectiveMmaINS1_35MainloopSm100TmaUmmaWarpSpecializedILi4ELi2ELi4ENS5_IJNS4_1CILi1EEENSA_ILi2EEESB_EEEEENS5_IJNSA_ILi128EEESF_NSA_ILi64EEEEEENS_10bfloat16_tENS5_IJlSB_lEEESI_SJ_NS4_8TiledMMAINS4_8MMA_AtomIJNS4_20SM100_MMA_F16BF16_SSISI_SI_fLi128ELi128ELNS4_4UMMA5MajorE0ELSO_0ELNSN_7ScaleInE0ELSP_0EEEEEENS4_6LayoutINS5_IJSB_SB_SB_EEENS5_IJNSA_ILi0EEESU_SU_EEEEENS5_IJNS4_10UnderscoreESX_SX_EEEEENS4_23SM90_TMA_LOAD_MULTICASTENS4_14ComposedLayoutINS4_7SwizzleILi3ELi4ELi3EEENS4_18smem_ptr_flag_bitsILi16EEENSS_INS5_IJNSA_ILi8EEESG_EEENS5_IJSG_SB_EEEEEEEvNS4_8identityENS4_13SM90_TMA_LOADES1A_vS1B_EENS_8epilogue10collective18CollectiveEpilogueINS1E_23Sm100TmaWarpSpecializedILi4ELi2ELi32ELb1ELb0EEEJSH_NS5_IJNSS_ISF_SB_EENSS_INSA_ILi32EEESB_EEEEESI_SJ_SI_SJ_NS1E_6fusion15FusionCallbacksIS1I_NS1N_17LinearCombinationISI_fSI_fLNS_15FloatRoundStyleE2EEESH_S1M_JEEENS4_5SM1004TMEM4LOAD26SM100_TMEM_LOAD_32dp32b32xES1C_NS11_INS12_ILi2ELi4ELi3EEES15_NSS_INS5_IJS16_S1K_EEENS5_IJS1K_SB_EEEEEEENS4_39AutoVectorizingCopyWithAssumedAlignmentILi128EEENS4_14SM90_TMA_STOREES21_S23_S23_EEEvvEEEEvNT_6ParamsE)
        /*0008*/ 	.word	0x00000076


	//----- nvinfo : EIATTR_FRAME_SIZE
	.align		4
.L_19:
        /*000c*/ 	.byte	0x04, 0x11
        /*000e*/ 	.short	(.L_21 - .L_20)
	.align		4
.L_20:
        /*0010*/ 	.word	index@($__internal_2_$__cuda_sm10x_tcgen05_guardrail_trap_unallocated_columns_being_dealloced)
        /*0014*/ 	.word	0x00000000


	//----- nvinfo : EIATTR_FRAME_SIZE
	.align		4
.L_21:
        /*0018*/ 	.byte	0x04, 0x11
        /*001a*/ 	.short	(.L_23 - .L_22)
	.align		4
.L_22:
        /*001c*/ 	.word	index@($__internal_1_$__cuda_sm10x_tcgen05_guardrail_trap_phase_invalid_during_alloc)
        /*0020*/ 	.word	0x00000000


	//----- nvinfo : EIATTR_FRAME_SIZE
	.align		4
.L_23:
        /*0024*/ 	.byte	0x04, 0x11
        /*0026*/ 	.short	(.L_25 - .L_24)
	.align		4
.L_24:
        /*0028*/ 	.word	index@($__internal_0_$__cuda_sm10x_tcgen05_guardrail_trap_col_being_dealloced_not_returned_by_alloc)
        /*002c*/ 	.word	0x00000000


	//----- nvinfo : EIATTR_FRAME_SIZE
	.align		4
.L_25:
        /*0030*/ 	.byte	0x04, 0x11
        /*0032*/ 	.short	(.L_27 - .L_26)
	.align		4
.L_26:
        /*0034*/ 	.word	index@(_ZN7cutlass13device_kernelINS_4gemm6kernel13GemmUniversalIN4cute5tupleIJiiiiEEENS1_10collective13CollectiveMmaINS1_35MainloopSm100TmaUmmaWarpSpecializedILi4ELi2ELi4ENS5_IJNS4_1CILi1EEENSA_ILi2EEESB_EEEEENS5_IJNSA_ILi128EEESF_NSA_ILi64EEEEEENS_10bfloat16_tENS5_IJlSB_lEEESI_SJ_NS4_8TiledMMAINS4_8MMA_AtomIJNS4_20SM100_MMA_F16BF16_SSISI_SI_fLi128ELi128ELNS4_4UMMA5MajorE0ELSO_0ELNSN_7ScaleInE0ELSP_0EEEEEENS4_6LayoutINS5_IJSB_SB_SB_EEENS5_IJNSA_ILi0EEESU_SU_EEEEENS5_IJNS4_10UnderscoreESX_SX_EEEEENS4_23SM90_TMA_LOAD_MULTICASTENS4_14ComposedLayoutINS4_7SwizzleILi3ELi4ELi3EEENS4_18smem_ptr_flag_bitsILi16EEENSS_INS5_IJNSA_ILi8EEESG_EEENS5_IJSG_SB_EEEEEEEvNS4_8identityENS4_13SM90_TMA_LOADES1A_vS1B_EENS_8epilogue10collective18CollectiveEpilogueINS1E_23Sm100TmaWarpSpecializedILi4ELi2ELi32ELb1ELb0EEEJSH_NS5_IJNSS_ISF_SB_EENSS_INSA_ILi32EEESB_EEEEESI_SJ_SI_SJ_NS1E_6fusion15FusionCallbacksIS1I_NS1N_17LinearCombinationISI_fSI_fLNS_15FloatRoundStyleE2EEESH_S1M_JEEENS4_5SM1004TMEM4LOAD26SM100_TMEM_LOAD_32dp32b32xES1C_NS11_INS12_ILi2ELi4ELi3EEES15_NSS_INS5_IJS16_S1K_EEENS5_IJS1K_SB_EEEEEEENS4_39AutoVectorizingCopyWithAssumedAlignmentILi128EEENS4_14SM90_TMA_STOREES21_S23_S23_EEEvvEEEEvNT_6ParamsE)
        /*0038*/ 	.word	0x00000000


	//----- nvinfo : EIATTR_MIN_STACK_SIZE
	.align		4
.L_27:
        /*003c*/ 	.byte	0x04, 0x12
        /*003e*/ 	.short	(.L_29 - .L_28)
	.align		4
.L_28:
        /*0040*/ 	.word	index@(_ZN7cutlass13device_kernelINS_4gemm6kernel13GemmUniversalIN4cute5tupleIJiiiiEEENS1_10collective13CollectiveMmaINS1_35MainloopSm100TmaUmmaWarpSpecializedILi4ELi2ELi4ENS5_IJNS4_1CILi1EEENSA_ILi2EEESB_EEEEENS5_IJNSA_ILi128EEESF_NSA_ILi64EEEEEENS_10bfloat16_tENS5_IJlSB_lEEESI_SJ_NS4_8TiledMMAINS4_8MMA_AtomIJNS4_20SM100_MMA_F16BF16_SSISI_SI_fLi128ELi128ELNS4_4UMMA5MajorE0ELSO_0ELNSN_7ScaleInE0ELSP_0EEEEEENS4_6LayoutINS5_IJSB_SB_SB_EEENS5_IJNSA_ILi0EEESU_SU_EEEEENS5_IJNS4_10UnderscoreESX_SX_EEEEENS4_23SM90_TMA_LOAD_MULTICASTENS4_14ComposedLayoutINS4_7SwizzleILi3ELi4ELi3EEENS4_18smem_ptr_flag_bitsILi16EEENSS_INS5_IJNSA_ILi8EEESG_EEENS5_IJSG_SB_EEEEEEEvNS4_8identityENS4_13SM90_TMA_LOADES1A_vS1B_EENS_8epilogue10collective18CollectiveEpilogueINS1E_23Sm100TmaWarpSpecializedILi4ELi2ELi32ELb1ELb0EEEJSH_NS5_IJNSS_ISF_SB_EENSS_INSA_ILi32EEESB_EEEEESI_SJ_SI_SJ_NS1E_6fusion15FusionCallbacksIS1I_NS1N_17LinearCombinationISI_fSI_fLNS_15FloatRoundStyleE2EEESH_S1M_JEEENS4_5SM1004TMEM4LOAD26SM100_TMEM_LOAD_32dp32b32xES1C_NS11_INS12_ILi2ELi4ELi3EEES15_NSS_INS5_IJS16_S1K_EEENS5_IJS1K_SB_EEEEEEENS4_39AutoVectorizingCopyWithAssumedAlignmentILi128EEENS4_14SM90_TMA_STOREES21_S23_S23_EEEvvEEEEvNT_6ParamsE)
        /*0044*/ 	.word	0x00000000
.L_29:


//--------------------- .nv.compat                --------------------------
	.section	.nv.compat,"",@"SHT_CUDA_COMPAT_INFO"
	.align	4
        /*0000*/ 	.byte	0x02, 0x09, 0x01, 0x00, 0x02, 0x02, 0x02, 0x00, 0x02, 0x05, 0x05, 0x00, 0x03, 0x07, 0x01, 0x01
        /*0010*/ 	.byte	0x02, 0x03, 0x01, 0x00, 0x02, 0x06, 0x01, 0x00, 0x04, 0x0b, 0x08, 0x00, 0x09, 0x00, 0x00, 0x00
        /*0020*/ 	.byte	0x00, 0x00, 0x00, 0x00


//--------------------- .nv.info._ZN7cutlass13device_kernelINS_4gemm6kernel13GemmUniversalIN4cute5tupleIJiiiiEEENS1_10collective13CollectiveMmaINS1_35MainloopSm100TmaUmmaWarpSpecializedILi4ELi2ELi4ENS5_IJNS4_1CILi1EEENSA_ILi2EEESB_EEEEENS5_IJNSA_ILi128EEESF_NSA_ILi64EEEEEENS_10bfloat16_tENS5_IJlSB_lEEESI_SJ_NS4_8TiledMMAINS4_8MMA_AtomIJNS4_20SM100_MMA_F16BF16_SSISI_SI_fLi128ELi128ELNS4_4UMMA5MajorE0ELSO_0ELNSN_7ScaleInE0ELSP_0EEEEEENS4_6LayoutINS5_IJSB_SB_SB_EEENS5_IJNSA_ILi0EEESU_SU_EEEEENS5_IJNS4_10UnderscoreESX_SX_EEEEENS4_23SM90_TMA_LOAD_MULTICASTENS4_14ComposedLayoutINS4_7SwizzleILi3ELi4ELi3EEENS4_18smem_ptr_flag_bitsILi16EEENSS_INS5_IJNSA_ILi8EEESG_EEENS5_IJSG_SB_EEEEEEEvNS4_8identityENS4_13SM90_TMA_LOADES1A_vS1B_EENS_8epilogue10collective18CollectiveEpilogueINS1E_23Sm100TmaWarpSpecializedILi4ELi2ELi32ELb1ELb0EEEJSH_NS5_IJNSS_ISF_SB_EENSS_INSA_ILi32EEESB_EEEEESI_SJ_SI_SJ_NS1E_6fusion15FusionCallbacksIS1I_NS1N_17LinearCombinationISI_fSI_fLNS_15FloatRoundStyleE2EEESH_S1M_JEEENS4_5SM1004TMEM4LOAD26SM100_TMEM_LOAD_32dp32b32xES1C_NS11_INS12_ILi2ELi4ELi3EEES15_NSS_INS5_IJS16_S1K_EEENS5_IJS1K_SB_EEEEEEENS4_39AutoVectorizingCopyWithAssumedAlignmentILi128EEENS4_14SM90_TMA_STOREES21_S23_S23_EEEvvEEEEvNT_6ParamsE --------------------------
	.section	.nv.info._ZN7cutlass13device_kernelINS_4gemm6kernel13GemmUniversalIN4cute5tupleIJiiiiEEENS1_10collective13CollectiveMmaINS1_35MainloopSm100TmaUmmaWarpSpecializedILi4ELi2ELi4ENS5_IJNS4_1CILi1EEENSA_ILi2EEESB_EEEEENS5_IJNSA_ILi128EEESF_NSA_ILi64EEEEEENS_10bfloat16_tENS5_IJlSB_lEEESI_SJ_NS4_8TiledMMAINS4_8MMA_AtomIJNS4_20SM100_MMA_F16BF16_SSISI_SI_fLi128ELi128ELNS4_4UMMA5MajorE0ELSO_0ELNSN_7ScaleInE0ELSP_0EEEEEENS4_6LayoutINS5_IJSB_SB_SB_EEENS5_IJNSA_ILi0EEESU_SU_EEEEENS5_IJNS4_10UnderscoreESX_SX_EEEEENS4_23SM90_TMA_LOAD_MULTICASTENS4_14ComposedLayoutINS4_7SwizzleILi3ELi4ELi3EEENS4_18smem_ptr_flag_bitsILi16EEENSS_INS5_IJNSA_ILi8EEESG_EEENS5_IJSG_SB_EEEEEEEvNS4_8identityENS4_13SM90_TMA_LOADES1A_vS1B_EENS_8epilogue10collective18CollectiveEpilogueINS1E_23Sm100TmaWarpSpecializedILi4ELi2ELi32ELb1ELb0EEEJSH_NS5_IJNSS_ISF_SB_EENSS_INSA_ILi32EEESB_EEEEESI_SJ_SI_SJ_NS1E_6fusion15FusionCallbacksIS1I_NS1N_17LinearCombinationISI_fSI_fLNS_15FloatRoundStyleE2EEESH_S1M_JEEENS4_5SM1004TMEM4LOAD26SM100_TMEM_LOAD_32dp32b32xES1C_NS11_INS12_ILi2ELi4ELi3EEES15_NSS_INS5_IJS16_S1K_EEENS5_IJS1K_SB_EEEEEEENS4_39AutoVectorizingCopyWithAssumedAlignmentILi128EEENS4_14SM90_TMA_STOREES21_S23_S23_EEEvvEEEEvNT_6ParamsE,"",@"SHT_CUDA_INFO"
	.sectionflags	@""
	.align	4


	//----- nvinfo : EIATTR_CUDA_API_VERSION
	.align		4
        /*0000*/ 	.byte	0x04, 0x37
        /*0002*/ 	.short	(.L_31 - .L_30)
.L_30:
        /*0004*/ 	.word	0x00000082


	//----- nvinfo : EIATTR_KPARAM_INFO
	.align		4
.L_31:
        /*0008*/ 	.byte	0x04, 0x17
        /*000a*/ 	.short	(.L_33 - .L_32)
.L_32:
        /*000c*/ 	.word	0x00000000
        /*0010*/ 	.short	0x0000
        /*0012*/ 	.short	0x0000
        /*0014*/ 	.byte	0x00, 0xf0, 0x01, 0x20


	//----- nvinfo : EIATTR_AT_ENTRY_FRAGMENTS
	.align		4
.L_33:
        /*0018*/ 	.byte	0x04, 0x4f
        /*001a*/ 	.short	(.L_35 - .L_34)


	//   ....[0]....
.L_34:
        /*001c*/ 	.word	0x00000006


	//----- nvinfo : EIATTR_RESERVED_SMEM_USED
	.align		4
.L_35:
        /*0020*/ 	.byte	0x01, 0x41
	.zero		2


	//----- nvinfo : EIATTR_SPARSE_MMA_MASK
	.align		4
        /*0024*/ 	.byte	0x03, 0x50
        /*0026*/ 	.short	0x0000


	//----- nvinfo : EIATTR_TCGEN05_1CTA_USED
	.align		4
        /*0028*/ 	.byte	0x01, 0x51
	.zero		2


	//----- nvinfo : EIATTR_MAXREG_COUNT
	.align		4
        /*002c*/ 	.byte	0x03, 0x1b
        /*002e*/ 	.short	0x00ff


	//----- nvinfo : EIATTR_NUM_BARRIERS
	.align		4
        /*0030*/ 	.byte	0x02, 0x4c
        /*0032*/ 	.byte	0x07
	.zero		1


	//----- nvinfo : EIATTR_EXTERNS
	.align		4
        /*0034*/ 	.byte	0x04, 0x0f
        /*0036*/ 	.short	(.L_37 - .L_36)


	//   ....[0]....
	.align		4
.L_36:
        /*0038*/ 	.word	index@(__assertfail)


	//----- nvinfo : EIATTR_MERCURY_ISA_VERSION
	.align		4
.L_37:
        /*003c*/ 	.byte	0x03, 0x5f
        /*003e*/ 	.short	0x0101


	//----- nvinfo : EIATTR_INT_WARP_WIDE_INSTR_OFFSETS
	.align		4
        /*0040*/ 	.byte	0x04, 0x31
        /*0042*/ 	.short	(.L_39 - .L_38)


	//   ....[0]....
.L_38:
        /*0044*/ 	.word	0x00003c70


	//   ....[1]....
        /*0048*/ 	.word	0x00003c90


	//   ....[2]....
        /*004c*/ 	.word	0x00003cc0


	//   ....[3]....
        /*0050*/ 	.word	0x00004800


	//   ....[4]....
        /*0054*/ 	.word	0x00004870


	//   ....[5]....
        /*0058*/ 	.word	0x00004950


	//   ....[6]....
        /*005c*/ 	.word	0x000049d0


	//   ....[7]....
        /*0060*/ 	.word	0x00004ad0


	//   ....[8]....
        /*0064*/ 	.word	0x00004b50


	//   ....[9]....
        /*0068*/ 	.word	0x00004c40


	//   ....[10]....
        /*006c*/ 	.word	0x00004cf0


	//----- nvinfo : EIATTR_COOP_GROUP_MASK_REGIDS
	.align		4
.L_39:
        /*0070*/ 	.byte	0x04, 0x29
        /*0072*/ 	.short	(.L_41 - .L_40)


	//   ....[0]....
.L_40:
        /*0074*/ 	.word	0xffffffff


	//   ....[1]....
        /*0078*/ 	.word	0xffffffff


	//   ....[2]....
        /*007c*/ 	.word	0xffffffff


	//   ....[3]....
        /*0080*/ 	.word	0xffffffff


	//   ....[4]....
        /*0084*/ 	.word	0xffffffff


	//   ....[5]....
        /*0088*/ 	.word	0xffffffff


	//   ....[6]....
        /*008c*/ 	.word	0xffffffff


	//   ....[7]....
        /*0090*/ 	.word	0xffffffff


	//   ....[8]....
        /*0094*/ 	.word	0xffffffff


	//   ....[9]....
        /*0098*/ 	.word	0xffffffff


	//   ....[10]....
        /*009c*/ 	.word	0xffffffff


	//   ....[11]....
        /*00a0*/ 	.word	0xffffffff


	//   ....[12]....
        /*00a4*/ 	.word	0xffffffff


	//   ....[13]....
        /*00a8*/ 	.word	0xffffffff


	//----- nvinfo : EIATTR_COOP_GROUP_INSTR_OFFSETS
	.align		4
.L_41:
        /*00ac*/ 	.byte	0x04, 0x28
        /*00ae*/ 	.short	(.L_43 - .L_42)


	//   ....[0]....
.L_42:
        /*00b0*/ 	.word	0x00000080


	//   ....[1]....
        /*00b4*/ 	.word	0x000004f0


	//   ....[2]....
        /*00b8*/ 	.word	0x000006a0


	//   ....[3]....
        /*00bc*/ 	.word	0x00000840


	//   ....[4]....
        /*00c0*/ 	.word	0x00000940


	//   ....[5]....
        /*00c4*/ 	.word	0x00000ab0


	//   ....[6]....
        /*00c8*/ 	.word	0x00000c50


	//   ....[7]....
        /*00cc*/ 	.word	0x00000e00


	//   ....[8]....
        /*00d0*/ 	.word	0x00002010


	//   ....[9]....
        /*00d4*/ 	.word	0x00002ec0


	//   ....[10]....
        /*00d8*/ 	.word	0x000030d0


	//   ....[11]....
        /*00dc*/ 	.word	0x00003100


	//   ....[12]....
        /*00e0*/ 	.word	0x00003b50


	//   ....[13]....
        /*00e4*/ 	.word	0x00003d80


	//----- nvinfo : EIATTR_VRC_CTA_INIT_COUNT
	.align		4
.L_43:
        /*00e8*/ 	.byte	0x02, 0x4a
        /*00ea*/ 	.byte	0x80
	.zero		1


	//----- nvinfo : EIATTR_SYSCALL_OFFSETS
	.align		4
        /*00ec*/ 	.byte	0x04, 0x46
        /*00ee*/ 	.short	(.L_45 - .L_44)


	//   ....[0]....
.L_44:
        /*00f0*/ 	.word	0x00005940


	//   ....[1]....
        /*00f4*/ 	.word	0x00005a30


	//   ....[2]....
        /*00f8*/ 	.word	0x00006200


	//   ....[3]....
        /*00fc*/ 	.word	0x00006e80


	//   ....[4]....
        /*0100*/ 	.word	0x00007ae0


	//   ....[5]....
        /*0104*/ 	.word	0x00008740


	//----- nvinfo : EIATTR_MBARRIER_INSTR_OFFSETS
	.align		4
.L_45:
        /*0108*/ 	.byte	0x04, 0x39
        /*010a*/ 	.short	(.L_47 - .L_46)


	//   ....[0]....
.L_46:
        /*010c*/ 	.word	0x00000610
        /*0110*/ 	.word	0x000000ff
        /*0114*/ 	.word	0x00000000
        /*0118*/ 	.short	0x0100
        /*011a*/ 	.byte	0x04
	.zero		1


	//   ....[1]....
        /*011c*/ 	.word	0x00000620
        /*0120*/ 	.word	0x000000ff
        /*0124*/ 	.word	0x00000020
        /*0128*/ 	.short	0x0100
        /*012a*/ 	.byte	0x04
	.zero		1


	//   ....[2]....
        /*012c*/ 	.word	0x00000630
        /*0130*/ 	.word	0x000000ff
        /*0134*/ 	.word	0x00000008
        /*0138*/ 	.short	0x0100
        /*013a*/ 	.byte	0x04
	.zero		1


	//   ....[3]....
        /*013c*/ 	.word	0x00000640
        /*0140*/ 	.word	0x000000ff
        /*0144*/ 	.word	0x00000028
        /*0148*/ 	.short	0x0100
        /*014a*/ 	.byte	0x04
	.zero		1


	//   ....[4]....
        /*014c*/ 	.word	0x00000650
        /*0150*/ 	.word	0x000000ff
        /*0154*/ 	.word	0x00000010
        /*0158*/ 	.short	0x0100
        /*015a*/ 	.byte	0x04
	.zero		1


	//   ....[5]....
        /*015c*/ 	.word	0x00000660
        /*0160*/ 	.word	0x000000ff
        /*0164*/ 	.word	0x00000030
        /*0168*/ 	.short	0x0100
        /*016a*/ 	.byte	0x04
	.zero		1


	//   ....[6]....
        /*016c*/ 	.word	0x00000670
        /*0170*/ 	.word	0x000000ff
        /*0174*/ 	.word	0x00000018
        /*0178*/ 	.short	0x0100
        /*017a*/ 	.byte	0x04
	.zero		1


	//   ....[7]....
        /*017c*/ 	.word	0x00000680
        /*0180*/ 	.word	0x000000ff
        /*0184*/ 	.word	0x00000038
        /*0188*/ 	.short	0x0100
        /*018a*/ 	.byte	0x04
	.zero		1


	//   ....[8]....
        /*018c*/ 	.word	0x000007b0
        /*0190*/ 	.word	0x000000ff
        /*0194*/ 	.word	0x00000040
        /*0198*/ 	.short	0x0100
        /*019a*/ 	.byte	0x04
	.zero		1


	//   ....[9]....
        /*019c*/ 	.word	0x000007c0
        /*01a0*/ 	.word	0x000000ff
        /*01a4*/ 	.word	0x00000060
        /*01a8*/ 	.short	0x0100
        /*01aa*/ 	.byte	0x04
	.zero		1


	//   ....[10]....
        /*01ac*/ 	.word	0x000007d0
        /*01b0*/ 	.word	0x000000ff
        /*01b4*/ 	.word	0x00000048
        /*01b8*/ 	.short	0x0100
        /*01ba*/ 	.byte	0x04
	.zero		1


	//   ....[11]....
        /*01bc*/ 	.word	0x000007e0
        /*01c0*/ 	.word	0x000000ff
        /*01c4*/ 	.word	0x00000068
        /*01c8*/ 	.short	0x0100
        /*01ca*/ 	.byte	0x04
	.zero		1


	//   ....[12]....
        /*01cc*/ 	.word	0x000007f0
        /*01d0*/ 	.word	0x000000ff
        /*01d4*/ 	.word	0x00000050
        /*01d8*/ 	.short	0x0100
        /*01da*/ 	.byte	0x04
	.zero		1


	//   ....[13]....
        /*01dc*/ 	.word	0x00000800
        /*01e0*/ 	.word	0x000000ff
        /*01e4*/ 	.word	0x00000070
        /*01e8*/ 	.short	0x0100
        /*01ea*/ 	.byte	0x04
	.zero		1


	//   ....[14]....
        /*01ec*/ 	.word	0x00000810
        /*01f0*/ 	.word	0x000000ff
        /*01f4*/ 	.word	0x00000058
        /*01f8*/ 	.short	0x0100
        /*01fa*/ 	.byte	0x04
	.zero		1


	//   ....[15]....
        /*01fc*/ 	.word	0x00000820
        /*0200*/ 	.word	0x000000ff
        /*0204*/ 	.word	0x00000078
        /*0208*/ 	.short	0x0100
        /*020a*/ 	.byte	0x04
	.zero		1


	//   ....[16]....
        /*020c*/ 	.word	0x00000910
        /*0210*/ 	.word	0x000000ff
        /*0214*/ 	.word	0x00000080
        /*0218*/ 	.short	0x0100
        /*021a*/ 	.byte	0x06
	.zero		1


	//   ....[17]....
        /*021c*/ 	.word	0x00000920
        /*0220*/ 	.word	0x000000ff
        /*0224*/ 	.word	0x00000088
        /*0228*/ 	.short	0x0100
        /*022a*/ 	.byte	0x06
	.zero		1


	//   ....[18]....
        /*022c*/ 	.word	0x00000a60
        /*0230*/ 	.word	0x000000ff
        /*0234*/ 	.word	0x00000090
        /*0238*/ 	.short	0x0100
        /*023a*/ 	.byte	0x06
	.zero		1


	//   ....[19]....
        /*023c*/ 	.word	0x00000a70
        /*0240*/ 	.word	0x000000ff
        /*0244*/ 	.word	0x000000a0
        /*0248*/ 	.short	0x0100
        /*024a*/ 	.byte	0x06
	.zero		1


	//   ....[20]....
        /*024c*/ 	.word	0x00000a80
        /*0250*/ 	.word	0x000000ff
        /*0254*/ 	.word	0x00000098
        /*0258*/ 	.short	0x0100
        /*025a*/ 	.byte	0x06
	.zero		1


	//   ....[21]....
        /*025c*/ 	.word	0x00000a90
        /*0260*/ 	.word	0x000000ff
        /*0264*/ 	.word	0x000000a8
        /*0268*/ 	.short	0x0100
        /*026a*/ 	.byte	0x06
	.zero		1


	//   ....[22]....
        /*026c*/ 	.word	0x00000bc0
        /*0270*/ 	.word	0x000000ff
        /*0274*/ 	.word	0x000000b0
        /*0278*/ 	.short	0x0100
        /*027a*/ 	.byte	0x04
	.zero		1


	//   ....[23]....
        /*027c*/ 	.word	0x00000bd0
        /*0280*/ 	.word	0x000000ff
        /*0284*/ 	.word	0x000000d0
        /*0288*/ 	.short	0x0100
        /*028a*/ 	.byte	0x04
	.zero		1


	//   ....[24]....
        /*028c*/ 	.word	0x00000be0
        /*0290*/ 	.word	0x000000ff
        /*0294*/ 	.word	0x000000b8
        /*0298*/ 	.short	0x0100
        /*029a*/ 	.byte	0x04
	.zero		1


	//   ....[25]....
        /*029c*/ 	.word	0x00000bf0
        /*02a0*/ 	.word	0x000000ff
        /*02a4*/ 	.word	0x000000d8
        /*02a8*/ 	.short	0x0100
        /*02aa*/ 	.byte	0x04
	.zero		1


	//   ....[26]....
        /*02ac*/ 	.word	0x00000c00
        /*02b0*/ 	.word	0x000000ff
        /*02b4*/ 	.word	0x000000c0
        /*02b8*/ 	.short	0x0100
        /*02ba*/ 	.byte	0x04
	.zero		1


	//   ....[27]....
        /*02bc*/ 	.word	0x00000c10
        /*02c0*/ 	.word	0x000000ff
        /*02c4*/ 	.word	0x000000e0
        /*02c8*/ 	.short	0x0100
        /*02ca*/ 	.byte	0x04
	.zero		1


	//   ....[28]....
        /*02cc*/ 	.word	0x00000c20
        /*02d0*/ 	.word	0x000000ff
        /*02d4*/ 	.word	0x000000c8
        /*02d8*/ 	.short	0x0100
        /*02da*/ 	.byte	0x04
	.zero		1


	//   ....[29]....
        /*02dc*/ 	.word	0x00000c30
        /*02e0*/ 	.word	0x000000ff
        /*02e4*/ 	.word	0x000000e8
        /*02e8*/ 	.short	0x0100
        /*02ea*/ 	.byte	0x04
	.zero		1


	//   ....[30]....
        /*02ec*/ 	.word	0x00000d20
        /*02f0*/ 	.word	0x000000ff
        /*02f4*/ 	.word	0x000000f0
        /*02f8*/ 	.short	0x0100
        /*02fa*/ 	.byte	0x04
	.zero		1


	//   ....[31]....
        /*02fc*/ 	.word	0x00000d30
        /*0300*/ 	.word	0x000000ff
        /*0304*/ 	.word	0x00000100
        /*0308*/ 	.short	0x0100
        /*030a*/ 	.byte	0x04
	.zero		1


	//   ....[32]....
        /*030c*/ 	.word	0x00000d40
        /*0310*/ 	.word	0x000000ff
        /*0314*/ 	.word	0x000000f8
        /*0318*/ 	.short	0x0100
        /*031a*/ 	.byte	0x04
	.zero		1


	//   ....[33]....
        /*031c*/ 	.word	0x00000d50
        /*0320*/ 	.word	0x000000ff
        /*0324*/ 	.word	0x00000108
        /*0328*/ 	.short	0x0100
        /*032a*/ 	.byte	0x04
	.zero		1


	//   ....[34]....
        /*032c*/ 	.word	0x00001890
        /*0330*/ 	.word	0x00000003
        /*0334*/ 	.word	0x00000100
        /*0338*/ 	.short	0x010a
        /*033a*/ 	.byte	0xff
	.zero		1


	//   ....[35]....
        /*033c*/ 	.word	0x000018c0
        /*0340*/ 	.word	0x00000003
        /*0344*/ 	.word	0x000000f0
        /*0348*/ 	.short	0x0101
        /*034a*/ 	.byte	0xff
	.zero		1


	//   ....[36]....
        /*034c*/ 	.word	0x00001990
        /*0350*/ 	.word	0x000000ff
        /*0354*/ 	.word	0x00000020
        /*0358*/ 	.short	0x010a
        /*035a*/ 	.byte	0x04
	.zero		1


	//   ....[37]....
        /*035c*/ 	.word	0x00001a10
        /*0360*/ 	.word	0x000000ff
        /*0364*/ 	.word	0x00000020
        /*0368*/ 	.short	0x010a
        /*036a*/ 	.byte	0x21
	.zero		1


	//   ....[38]....
        /*036c*/ 	.word	0x00001bb0
        /*0370*/ 	.word	0x000000ff
        /*0374*/ 	.word	0x00000020
        /*0378*/ 	.short	0x010a
        /*037a*/ 	.byte	0x08
	.zero		1


	//   ....[39]....
        /*037c*/ 	.word	0x00001cc0
        /*0380*/ 	.word	0x000000ff
        /*0384*/ 	.word	0x00000088
        /*0388*/ 	.short	0x0101
        /*038a*/ 	.byte	0x06
	.zero		1


	//   ....[40]....
        /*038c*/ 	.word	0x00001ce0
        /*0390*/ 	.word	0x000000ff
        /*0394*/ 	.word	0x00000020
        /*0398*/ 	.short	0x010a
        /*039a*/ 	.byte	0x04
	.zero		1


	//   ....[41]....
        /*039c*/ 	.word	0x00001d60
        /*03a0*/ 	.word	0x000000ff
        /*03a4*/ 	.word	0x00000020
        /*03a8*/ 	.short	0x010a
        /*03aa*/ 	.byte	0x11
	.zero		1


	//   ....[42]....
        /*03ac*/ 	.word	0x00001f00
        /*03b0*/ 	.word	0x000000ff
        /*03b4*/ 	.word	0x00000020
        /*03b8*/ 	.short	0x010a
        /*03ba*/ 	.byte	0x07
	.zero		1


	//   ....[43]....
        /*03bc*/ 	.word	0x00002040
        /*03c0*/ 	.word	0x00000003
        /*03c4*/ 	.word	0x00000090
        /*03c8*/ 	.short	0x010a
        /*03ca*/ 	.byte	0xff
	.zero		1


	//   ....[44]....
        /*03cc*/ 	.word	0x00002190
        /*03d0*/ 	.word	0x00000000
        /*03d4*/ 	.word	0x00000000
        /*03d8*/ 	.short	0x0101
        /*03da*/ 	.byte	0xff
	.zero		1


	//   ....[45]....
        /*03dc*/ 	.word	0x00002740
        /*03e0*/ 	.word	0x000000ff
        /*03e4*/ 	.word	0x00000000
        /*03e8*/ 	.short	0x010a
        /*03ea*/ 	.byte	0x04
	.zero		1


	//   ....[46]....
        /*03ec*/ 	.word	0x000027d0
        /*03f0*/ 	.word	0x000000ff
        /*03f4*/ 	.word	0x00000000
        /*03f8*/ 	.short	0x010a
        /*03fa*/ 	.byte	0x05
	.zero		1


	//   ....[47]....
        /*03fc*/ 	.word	0x00002860
        /*0400*/ 	.word	0x000000ff
        /*0404*/ 	.word	0x00000000
        /*0408*/ 	.short	0x010a
        /*040a*/ 	.byte	0x05
	.zero		1


	//   ....[48]....
        /*040c*/ 	.word	0x00002900
        /*0410*/ 	.word	0x00000000
        /*0414*/ 	.word	0x00000000
        /*0418*/ 	.short	0x010a
        /*041a*/ 	.byte	0xff
	.zero		1


	//   ....[49]....
        /*041c*/ 	.word	0x00002a20
        /*0420*/ 	.word	0x00000002
        /*0424*/ 	.word	0x000000f0
        /*0428*/ 	.short	0x010a
        /*042a*/ 	.byte	0xff
	.zero		1


	//   ....[50]....
        /*042c*/ 	.word	0x00002a80
        /*0430*/ 	.word	0x00000004
        /*0434*/ 	.word	0x00000000
        /*0438*/ 	.short	0x0101
        /*043a*/ 	.byte	0xff
	.zero		1


	//   ....[51]....
        /*043c*/ 	.word	0x00002aa0
        /*0440*/ 	.word	0x000000ff
        /*0444*/ 	.word	0x000000a0
        /*0448*/ 	.short	0x010a
        /*044a*/ 	.byte	0x04
	.zero		1


	//   ....[52]....
        /*044c*/ 	.word	0x00002bc0
        /*0450*/ 	.word	0x00000002
        /*0454*/ 	.word	0x00000090
        /*0458*/ 	.short	0x010a
        /*045a*/ 	.byte	0xff
	.zero		1


	//   ....[53]....
        /*045c*/ 	.word	0x00002cd0
        /*0460*/ 	.word	0x00000002
        /*0464*/ 	.word	0x00000000
        /*0468*/ 	.short	0x0101
        /*046a*/ 	.byte	0xff
	.zero		1


	//   ....[54]....
        /*046c*/ 	.word	0x00002d60
        /*0470*/ 	.word	0x000000ff
        /*0474*/ 	.word	0x000000a0
        /*0478*/ 	.short	0x0106
        /*047a*/ 	.byte	0x04
	.zero		1


	//   ....[55]....
        /*047c*/ 	.word	0x00002d80
        /*0480*/ 	.word	0x000000ff
        /*0484*/ 	.word	0x000000a0
        /*0488*/ 	.short	0x010a
        /*048a*/ 	.byte	0x04
	.zero		1


	//   ....[56]....
        /*048c*/ 	.word	0x00002e10
        /*0490*/ 	.word	0x000000ff
        /*0494*/ 	.word	0x000000a0
        /*0498*/ 	.short	0x0106
        /*049a*/ 	.byte	0x07
	.zero		1


	//   ....[57]....
        /*049c*/ 	.word	0x00002e50
        /*04a0*/ 	.word	0x00000000
        /*04a4*/ 	.word	0x000000a0
        /*04a8*/ 	.short	0x010a
        /*04aa*/ 	.byte	0xff
	.zero		1


	//   ....[58]....
        /*04ac*/ 	.word	0x000033a0
        /*04b0*/ 	.word	0x00000000
        /*04b4*/ 	.word	0x00000090
        /*04b8*/ 	.short	0x010a
        /*04ba*/ 	.byte	0xff
	.zero		1


	//   ....[59]....
        /*04bc*/ 	.word	0x000034b0
        /*04c0*/ 	.word	0x00000003
        /*04c4*/ 	.word	0x00000000
        /*04c8*/ 	.short	0x0101
        /*04ca*/ 	.byte	0xff
	.zero		1


	//   ....[60]....
        /*04cc*/ 	.word	0x000034c0
        /*04d0*/ 	.word	0x000000ff
        /*04d4*/ 	.word	0x00000000
        /*04d8*/ 	.short	0x010a
        /*04da*/ 	.byte	0x04
	.zero		1


	//   ....[61]....
        /*04dc*/ 	.word	0x000034e0
        /*04e0*/ 	.word	0x000000ff
        /*04e4*/ 	.word	0x000000d0
        /*04e8*/ 	.short	0x010a
        /*04ea*/ 	.byte	0x1e
	.zero		1


	//   ....[62]....
        /*04ec*/ 	.word	0x000035b0
        /*04f0*/ 	.word	0x000000ff
        /*04f4*/ 	.word	0x00000000
        /*04f8*/ 	.short	0x010a
        /*04fa*/ 	.byte	0x05
	.zero		1


	//   ....[63]....
        /*04fc*/ 	.word	0x000036f0
        /*0500*/ 	.word	0x000000ff
        /*0504*/ 	.word	0x00000000
        /*0508*/ 	.short	0x010a
        /*050a*/ 	.byte	0x04
	.zero		1


	//   ....[64]....
        /*050c*/ 	.word	0x00003980
        /*0510*/ 	.word	0x000000ff
        /*0514*/ 	.word	0x00000000
        /*0518*/ 	.short	0x010a
        /*051a*/ 	.byte	0x04
	.zero		1


	//   ....[65]....
        /*051c*/ 	.word	0x00003a10
        /*0520*/ 	.word	0x000000ff
        /*0524*/ 	.word	0x00000000
        /*0528*/ 	.short	0x010a
        /*052a*/ 	.byte	0x05
	.zero		1


	//   ....[66]....
        /*052c*/ 	.word	0x00003aa0
        /*0530*/ 	.word	0x000000ff
        /*0534*/ 	.word	0x00000000
        /*0538*/ 	.short	0x010a
        /*053a*/ 	.byte	0x05
	.zero		1


	//   ....[67]....
        /*053c*/ 	.word	0x00003b30
        /*0540*/ 	.word	0x000000ff
        /*0544*/ 	.word	0x00000000
        /*0548*/ 	.short	0x010a
        /*054a*/ 	.byte	0x04
	.zero		1


	//   ....[68]....
        /*054c*/ 	.word	0x00004000
        /*0550*/ 	.word	0x0000000c
        /*0554*/ 	.word	0x00000090
        /*0558*/ 	.short	0x010a
        /*055a*/ 	.byte	0xff
	.zero		1


	//   ....[69]....
        /*055c*/ 	.word	0x00004170
        /*0560*/ 	.word	0x00000000
        /*0564*/ 	.word	0x00000000
        /*0568*/ 	.short	0x0101
        /*056a*/ 	.byte	0xff
	.zero		1


	//   ....[70]....
        /*056c*/ 	.word	0x00004600
        /*0570*/ 	.word	0x000000ff
        /*0574*/ 	.word	0x00000088
        /*0578*/ 	.short	0x010a
        /*057a*/ 	.byte	0x15
	.zero		1


	//   ....[71]....
        /*057c*/ 	.word	0x00004780
        /*0580*/ 	.word	0x000000ff
        /*0584*/ 	.word	0x00000060
        /*0588*/ 	.short	0x010a
        /*058a*/ 	.byte	0x15
	.zero		1


	//   ....[72]....
        /*058c*/ 	.word	0x00004900
        /*0590*/ 	.word	0x000000ff
        /*0594*/ 	.word	0x00000040
        /*0598*/ 	.short	0x010b
        /*059a*/ 	.byte	0x15
	.zero		1


	//   ....[73]....
        /*059c*/ 	.word	0x00004910
        /*05a0*/ 	.word	0x000000ff
        /*05a4*/ 	.word	0x00000000
        /*05a8*/ 	.short	0x0101
        /*05aa*/ 	.byte	0x06
	.zero		1


	//   ....[74]....
        /*05ac*/ 	.word	0x00004920
        /*05b0*/ 	.word	0x000000ff
        /*05b4*/ 	.word	0x00000068
        /*05b8*/ 	.short	0x010a
        /*05ba*/ 	.byte	0x15
	.zero		1


	//   ....[75]....
        /*05bc*/ 	.word	0x00004a80
        /*05c0*/ 	.word	0x000000ff
        /*05c4*/ 	.word	0x00000048
        /*05c8*/ 	.short	0x010b
        /*05ca*/ 	.byte	0x15
	.zero		1


	//   ....[76]....
        /*05cc*/ 	.word	0x00004a90
        /*05d0*/ 	.word	0x000000ff
        /*05d4*/ 	.word	0x00000000
        /*05d8*/ 	.short	0x0101
        /*05da*/ 	.byte	0x06
	.zero		1


	//   ....[77]....
        /*05dc*/ 	.word	0x00004aa0
        /*05e0*/ 	.word	0x000000ff
        /*05e4*/ 	.word	0x00000070
        /*05e8*/ 	.short	0x010a
        /*05ea*/ 	.byte	0x15
	.zero		1


	//   ....[78]....
        /*05ec*/ 	.word	0x00004bf0
        /*05f0*/ 	.word	0x000000ff
        /*05f4*/ 	.word	0x00000050
        /*05f8*/ 	.short	0x010b
        /*05fa*/ 	.byte	0x15
	.zero		1


	//   ....[79]....
        /*05fc*/ 	.word	0x00004c00
        /*0600*/ 	.word	0x000000ff
        /*0604*/ 	.word	0x00000000
        /*0608*/ 	.short	0x0101
        /*060a*/ 	.byte	0x06
	.zero		1


	//   ....[80]....
        /*060c*/ 	.word	0x00004c10
        /*0610*/ 	.word	0x000000ff
        /*0614*/ 	.word	0x00000078
        /*0618*/ 	.short	0x010a
        /*061a*/ 	.byte	0x15
	.zero		1


	//   ....[81]....
        /*061c*/ 	.word	0x00004e00
        /*0620*/ 	.word	0x000000ff
        /*0624*/ 	.word	0x00000058
        /*0628*/ 	.short	0x010b
        /*062a*/ 	.byte	0x15
	.zero		1


	//   ....[82]....
        /*062c*/ 	.word	0x00004e10
        /*0630*/ 	.word	0x000000ff
        /*0634*/ 	.word	0x00000000
        /*0638*/ 	.short	0x0101
        /*063a*/ 	.byte	0x25
	.zero		1


	//   ....[83]....
        /*063c*/ 	.word	0x00004e40
        /*0640*/ 	.word	0x000000ff
        /*0644*/ 	.word	0x00000060
        /*0648*/ 	.short	0x010a
        /*064a*/ 	.byte	0x15
	.zero		1


	//   ....[84]....
        /*064c*/ 	.word	0x00004e60
        /*0650*/ 	.word	0x000000ff
        /*0654*/ 	.word	0x00000068
        /*0658*/ 	.short	0x010a
        /*065a*/ 	.byte	0x15
	.zero		1


	//   ....[85]....
        /*065c*/ 	.word	0x00004e80
        /*0660*/ 	.word	0x000000ff
        /*0664*/ 	.word	0x00000070
        /*0668*/ 	.short	0x010a
        /*066a*/ 	.byte	0x15
	.zero		1


	//   ....[86]....
        /*066c*/ 	.word	0x00004ec0
        /*0670*/ 	.word	0x00000000
        /*0674*/ 	.word	0x00000078
        /*0678*/ 	.short	0x010a
        /*067a*/ 	.byte	0xff
	.zero		1


	//   ....[87]....
        /*067c*/ 	.word	0x000051d0
        /*0680*/ 	.word	0x00000003
        /*0684*/ 	.word	0x00000090
        /*0688*/ 	.short	0x010a
        /*068a*/ 	.byte	0xff
	.zero		1


	//   ....[88]....
        /*068c*/ 	.word	0x00005350
        /*0690*/ 	.word	0x00000000
        /*0694*/ 	.word	0x00000000
        /*0698*/ 	.short	0x0101
        /*069a*/ 	.byte	0xff
	.zero		1


	//   ....[89]....
        /*069c*/ 	.word	0x00005ec0
        /*06a0*/ 	.word	0x000000ff
        /*06a4*/ 	.word	0x00000040
        /*06a8*/ 	.short	0x010a
        /*06aa*/ 	.byte	0x2c
	.zero		1


	//   ....[90]....
        /*06ac*/ 	.word	0x00005f00
        /*06b0*/ 	.word	0x00000063
        /*06b4*/ 	.word	0x000000b0
        /*06b8*/ 	.short	0x010a
        /*06ba*/ 	.byte	0xff
	.zero		1


	//   ....[91]....
        /*06bc*/ 	.word	0x00005ff0
        /*06c0*/ 	.word	0x000000ff
        /*06c4*/ 	.word	0x00000040
        /*06c8*/ 	.short	0x010a
        /*06ca*/ 	.byte	0x2c
	.zero		1


	//   ....[92]....
        /*06cc*/ 	.word	0x000060e0
        /*06d0*/ 	.word	0x00000063
        /*06d4*/ 	.word	0x000000b0
        /*06d8*/ 	.short	0x010a
        /*06da*/ 	.byte	0xff
	.zero		1


	//   ....[93]....
        /*06dc*/ 	.word	0x00006bb0
        /*06e0*/ 	.word	0x00000000
        /*06e4*/ 	.word	0x00000000
        /*06e8*/ 	.short	0x0101
        /*06ea*/ 	.byte	0xff
	.zero		1


	//   ....[94]....
        /*06ec*/ 	.word	0x00006bc0
        /*06f0*/ 	.word	0x00000003
        /*06f4*/ 	.word	0x00000040
        /*06f8*/ 	.short	0x010a
        /*06fa*/ 	.byte	0xff
	.zero		1


	//   ....[95]....
        /*06fc*/ 	.word	0x00006ca0
        /*0700*/ 	.word	0x00000003
        /*0704*/ 	.word	0x00000040
        /*0708*/ 	.short	0x010a
        /*070a*/ 	.byte	0xff
	.zero		1


	//   ....[96]....
        /*070c*/ 	.word	0x00007810
        /*0710*/ 	.word	0x0000003d
        /*0714*/ 	.word	0x00000000
        /*0718*/ 	.short	0x0101
        /*071a*/ 	.byte	0xff
	.zero		1


	//   ....[97]....
        /*071c*/ 	.word	0x00007830
        /*0720*/ 	.word	0x0000003e
        /*0724*/ 	.word	0x00000040
        /*0728*/ 	.short	0x010a
        /*072a*/ 	.byte	0xff
	.zero		1


	//   ....[98]....
        /*072c*/ 	.word	0x00007900
        /*0730*/ 	.word	0x0000003e
        /*0734*/ 	.word	0x00000040
        /*0738*/ 	.short	0x010a
        /*073a*/ 	.byte	0xff
	.zero		1


	//   ....[99]....
        /*073c*/ 	.word	0x00008470
        /*0740*/ 	.word	0x0000003d
        /*0744*/ 	.word	0x00000000
        /*0748*/ 	.short	0x0101
        /*074a*/ 	.byte	0xff
	.zero		1


	//   ....[100]....
        /*074c*/ 	.word	0x00008490
        /*0750*/ 	.word	0x0000003e
        /*0754*/ 	.word	0x00000040
        /*0758*/ 	.short	0x010a
        /*075a*/ 	.byte	0xff
	.zero		1


	//   ....[101]....
        /*075c*/ 	.word	0x00008560
        /*0760*/ 	.word	0x0000003e
        /*0764*/ 	.word	0x00000040
        /*0768*/ 	.short	0x010a
        /*076a*/ 	.byte	0xff
	.zero		1


	//   ....[102]....
        /*076c*/ 	.word	0x000088c0
        /*0770*/ 	.word	0x000000ff
        /*0774*/ 	.word	0x00000000
        /*0778*/ 	.short	0x0101
        /*077a*/ 	.byte	0x04
	.zero		1


	//   ....[103]....
        /*077c*/ 	.word	0x00009130
        /*0780*/ 	.word	0x00000002
        /*0784*/ 	.word	0x00000000
        /*0788*/ 	.short	0x0101
        /*078a*/ 	.byte	0xff
	.zero		1


	//   ....[104]....
        /*078c*/ 	.word	0x000093c0
        /*0790*/ 	.word	0x000000ff
        /*0794*/ 	.word	0x00000000
        /*0798*/ 	.short	0x0101
        /*079a*/ 	.byte	0x04
	.zero		1


	//   ....[105]....
        /*079c*/ 	.word	0x000093e0
        /*07a0*/ 	.word	0x00000003
        /*07a4*/ 	.word	0x00000100
        /*07a8*/ 	.short	0x010a
        /*07aa*/ 	.byte	0xff
	.zero		1


	//   ....[106]....
        /*07ac*/ 	.word	0x00009440
        /*07b0*/ 	.word	0x00000000
        /*07b4*/ 	.word	0x00000020
        /*07b8*/ 	.short	0x010a
        /*07ba*/ 	.byte	0xff
	.zero		1


	//   ....[107]....
        /*07bc*/ 	.word	0x000094a0
        /*07c0*/ 	.word	0x00000000
        /*07c4*/ 	.word	0x00000020
        /*07c8*/ 	.short	0x010a
        /*07ca*/ 	.byte	0xff
	.zero		1


	//   ....[108]....
        /*07cc*/ 	.word	0x000094f0
        /*07d0*/ 	.word	0x00000003
        /*07d4*/ 	.word	0x00000090
        /*07d8*/ 	.short	0x010a
        /*07da*/ 	.byte	0xff
	.zero		1


	//   ....[109]....
        /*07dc*/ 	.word	0x00009550
        /*07e0*/ 	.word	0x00000000
        /*07e4*/ 	.word	0x00000000
        /*07e8*/ 	.short	0x010a
        /*07ea*/ 	.byte	0xff
	.zero		1


	//   ....[110]....
        /*07ec*/ 	.word	0x000095b0
        /*07f0*/ 	.word	0x00000000
        /*07f4*/ 	.word	0x00000000
        /*07f8*/ 	.short	0x010a
        /*07fa*/ 	.byte	0xff
	.zero		1


	//   ....[111]....
        /*07fc*/ 	.word	0x00009610
        /*0800*/ 	.word	0x00000000
        /*0804*/ 	.word	0x00000000
        /*0808*/ 	.short	0x010a
        /*080a*/ 	.byte	0xff
	.zero		1


	//   ....[112]....
        /*080c*/ 	.word	0x00009660
        /*0810*/ 	.word	0x00000002
        /*0814*/ 	.word	0x000000f0
        /*0818*/ 	.short	0x010a
        /*081a*/ 	.byte	0xff
	.zero		1


	//   ....[113]....
        /*081c*/ 	.word	0x000096c0
        /*0820*/ 	.word	0x00000002
        /*0824*/ 	.word	0x000000a0
        /*0828*/ 	.short	0x010a
        /*082a*/ 	.byte	0xff
	.zero		1


	//   ....[114]....
        /*082c*/ 	.word	0x00009710
        /*0830*/ 	.word	0x00000002
        /*0834*/ 	.word	0x00000090
        /*0838*/ 	.short	0x010a
        /*083a*/ 	.byte	0xff
	.zero		1


	//   ....[115]....
        /*083c*/ 	.word	0x00009770
        /*0840*/ 	.word	0x00000000
        /*0844*/ 	.word	0x000000a0
        /*0848*/ 	.short	0x010a
        /*084a*/ 	.byte	0xff
	.zero		1


	//   ....[116]....
        /*084c*/ 	.word	0x000097c0
        /*0850*/ 	.word	0x00000000
        /*0854*/ 	.word	0x00000090
        /*0858*/ 	.short	0x010a
        /*085a*/ 	.byte	0xff
	.zero		1


	//   ....[117]....
        /*085c*/ 	.word	0x00009820
        /*0860*/ 	.word	0x00000003
        /*0864*/ 	.word	0x000000d0
        /*0868*/ 	.short	0x010a
        /*086a*/ 	.byte	0xff
	.zero		1


	//   ....[118]....
        /*086c*/ 	.word	0x00009880
        /*0870*/ 	.word	0x00000000
        /*0874*/ 	.word	0x00000000
        /*0878*/ 	.short	0x010a
        /*087a*/ 	.byte	0xff
	.zero		1


	//   ....[119]....
        /*087c*/ 	.word	0x000098e0
        /*0880*/ 	.word	0x00000000
        /*0884*/ 	.word	0x00000000
        /*0888*/ 	.short	0x010a
        /*088a*/ 	.byte	0xff
	.zero		1


	//   ....[120]....
        /*088c*/ 	.word	0x00009940
        /*0890*/ 	.word	0x00000000
        /*0894*/ 	.word	0x00000000
        /*0898*/ 	.short	0x010a
        /*089a*/ 	.byte	0xff
	.zero		1


	//   ....[121]....
        /*089c*/ 	.word	0x000099a0
        /*08a0*/ 	.word	0x00000000
        /*08a4*/ 	.word	0x00000000
        /*08a8*/ 	.short	0x010a
        /*08aa*/ 	.byte	0xff
	.zero		1


	//   ....[122]....
        /*08ac*/ 	.word	0x00009a00
        /*08b0*/ 	.word	0x00000000
        /*08b4*/ 	.word	0x00000000
        /*08b8*/ 	.short	0x010a
        /*08ba*/ 	.byte	0xff
	.zero		1


	//   ....[123]....
        /*08bc*/ 	.word	0x00009a50
        /*08c0*/ 	.word	0x0000000c
        /*08c4*/ 	.word	0x00000090
        /*08c8*/ 	.short	0x010a
        /*08ca*/ 	.byte	0xff
	.zero		1


	//   ....[124]....
        /*08cc*/ 	.word	0x00009ab0
        /*08d0*/ 	.word	0x00000000
        /*08d4*/ 	.word	0x00000088
        /*08d8*/ 	.short	0x010a
        /*08da*/ 	.byte	0xff
	.zero		1


	//   ....[125]....
        /*08dc*/ 	.word	0x00009b10
        /*08e0*/ 	.word	0x00000000
        /*08e4*/ 	.word	0x00000060
        /*08e8*/ 	.short	0x010a
        /*08ea*/ 	.byte	0xff
	.zero		1


	//   ....[126]....
        /*08ec*/ 	.word	0x00009b70
        /*08f0*/ 	.word	0x00000000
        /*08f4*/ 	.word	0x00000068
        /*08f8*/ 	.short	0x010a
        /*08fa*/ 	.byte	0xff
	.zero		1


	//   ....[127]....
        /*08fc*/ 	.word	0x00009bd0
        /*0900*/ 	.word	0x00000000
        /*0904*/ 	.word	0x00000070
        /*0908*/ 	.short	0x010a
        /*090a*/ 	.byte	0xff
	.zero		1


	//   ....[128]....
        /*090c*/ 	.word	0x00009c30
        /*0910*/ 	.word	0x00000000
        /*0914*/ 	.word	0x00000078
        /*0918*/ 	.short	0x010a
        /*091a*/ 	.byte	0xff
	.zero		1


	//   ....[129]....
        /*091c*/ 	.word	0x00009c90
        /*0920*/ 	.word	0x00000000
        /*0924*/ 	.word	0x00000060
        /*0928*/ 	.short	0x010a
        /*092a*/ 	.byte	0xff
	.zero		1


	//   ....[130]....
        /*092c*/ 	.word	0x00009cf0
        /*0930*/ 	.word	0x00000000
        /*0934*/ 	.word	0x00000068
        /*0938*/ 	.short	0x010a
        /*093a*/ 	.byte	0xff
	.zero		1


	//   ....[131]....
        /*093c*/ 	.word	0x00009d50
        /*0940*/ 	.word	0x00000000
        /*0944*/ 	.word	0x00000070
        /*0948*/ 	.short	0x010a
        /*094a*/ 	.byte	0xff
	.zero		1


	//   ....[132]....
        /*094c*/ 	.word	0x00009da0
        /*0950*/ 	.word	0x00000003
        /*0954*/ 	.word	0x00000090
        /*0958*/ 	.short	0x010a
        /*095a*/ 	.byte	0xff
	.zero		1


	//   ....[133]....
        /*095c*/ 	.word	0x00009e00
        /*0960*/ 	.word	0x00000002
        /*0964*/ 	.word	0x00000040
        /*0968*/ 	.short	0x010a
        /*096a*/ 	.byte	0xff
	.zero		1


	//   ....[134]....
        /*096c*/ 	.word	0x00009e50
        /*0970*/ 	.word	0x00000063
        /*0974*/ 	.word	0x000000b0
        /*0978*/ 	.short	0x010a
        /*097a*/ 	.byte	0xff
	.zero		1


	//   ....[135]....
        /*097c*/ 	.word	0x00009ea0
        /*0980*/ 	.word	0x00000003
        /*0984*/ 	.word	0x00000040
        /*0988*/ 	.short	0x010a
        /*098a*/ 	.byte	0xff
	.zero		1


	//   ....[136]....
        /*098c*/ 	.word	0x00009ef0
        /*0990*/ 	.word	0x0000003e
        /*0994*/ 	.word	0x00000040
        /*0998*/ 	.short	0x010a
        /*099a*/ 	.byte	0xff
	.zero		1


	//   ....[137]....
        /*099c*/ 	.word	0x00009f40
        /*09a0*/ 	.word	0x0000003e
        /*09a4*/ 	.word	0x00000040
        /*09a8*/ 	.short	0x010a
        /*09aa*/ 	.byte	0xff
	.zero		1


	//----- nvinfo : EIATTR_NUM_MBARRIERS
	.align		4
.L_47:
        /*09ac*/ 	.byte	0x03, 0x38
        /*09ae*/ 	.short	0x0022


	//----- nvinfo : EIATTR_EXIT_INSTR_OFFSETS
	.align		4
        /*09b0*/ 	.byte	0x04, 0x1c
        /*09b2*/ 	.short	(.L_49 - .L_48)


	//   ....[0]....
.L_48:
        /*09b4*/ 	.word	0x00002930


	//   ....[1]....
        /*09b8*/ 	.word	0x00002e20


	//   ....[2]....
        /*09bc*/ 	.word	0x00002e80


	//   ....[3]....
        /*09c0*/ 	.word	0x00003d90


	//   ....[4]....
        /*09c4*/ 	.word	0x00004ef0


	//   ....[5]....
        /*09c8*/ 	.word	0x00004f30


	//   ....[6]....
        /*09cc*/ 	.word	0x000092b0


	//   ....[7]....
        /*09d0*/ 	.word	0x00009330


	//   ....[8]....
        /*09d4*/ 	.word	0x00009360


	//   ....[9]....
        /*09d8*/ 	.word	0x000093d0


	//----- nvinfo : EIATTR_MAX_THREADS
	.align		4
.L_49:
        /*09dc*/ 	.byte	0x04, 0x05
        /*09de*/ 	.short	(.L_51 - .L_50)
.L_50:
        /*09e0*/ 	.word	0x00000100
        /*09e4*/ 	.word	0x00000001
        /*09e8*/ 	.word	0x00000001


	//----- nvinfo : EIATTR_CRS_STACK_SIZE
	.align		4
.L_51:
        /*09ec*/ 	.byte	0x04, 0x1e
        /*09ee*/ 	.short	(.L_53 - .L_52)
.L_52:
        /*09f0*/ 	.word	0x00000000


	//----- nvinfo : EIATTR_CBANK_PARAM_SIZE
	.align		4
.L_53:
        /*09f4*/ 	.byte	0x03, 0x19
        /*09f6*/ 	.short	0x0800


	//----- nvinfo : EIATTR_PARAM_CBANK
	.align		4
        /*09f8*/ 	.byte	0x04, 0x0a
        /*09fa*/ 	.short	(.L_55 - .L_54)
	.align		4
.L_54:
        /*09fc*/ 	.word	index@(.nv.constant0._ZN7cutlass13device_kernelINS_4gemm6kernel13GemmUniversalIN4cute5tupleIJiiiiEEENS1_10collective13CollectiveMmaINS1_35MainloopSm100TmaUmmaWarpSpecializedILi4ELi2ELi4ENS5_IJNS4_1CILi1EEENSA_ILi2EEESB_EEEEENS5_IJNSA_ILi128EEESF_NSA_ILi64EEEEEENS_10bfloat16_tENS5_IJlSB_lEEESI_SJ_NS4_8TiledMMAINS4_8MMA_AtomIJNS4_20SM100_MMA_F16BF16_SSISI_SI_fLi128ELi128ELNS4_4UMMA5MajorE0ELSO_0ELNSN_7ScaleInE0ELSP_0EEEEEENS4_6LayoutINS5_IJSB_SB_SB_EEENS5_IJNSA_ILi0EEESU_SU_EEEEENS5_IJNS4_10UnderscoreESX_SX_EEEEENS4_23SM90_TMA_LOAD_MULTICASTENS4_14ComposedLayoutINS4_7SwizzleILi3ELi4ELi3EEENS4_18smem_ptr_flag_bitsILi16EEENSS_INS5_IJNSA_ILi8EEESG_EEENS5_IJSG_SB_EEEEEEEvNS4_8identityENS4_13SM90_TMA_LOADES1A_vS1B_EENS_8epilogue10collective18CollectiveEpilogueINS1E_23Sm100TmaWarpSpecializedILi4ELi2ELi32ELb1ELb0EEEJSH_NS5_IJNSS_ISF_SB_EENSS_INSA_ILi32EEESB_EEEEESI_SJ_SI_SJ_NS1E_6fusion15FusionCallbacksIS1I_NS1N_17LinearCombinationISI_fSI_fLNS_15FloatRoundStyleE2EEESH_S1M_JEEENS4_5SM1004TMEM4LOAD26SM100_TMEM_LOAD_32dp32b32xES1C_NS11_INS12_ILi2ELi4ELi3EEES15_NSS_INS5_IJS16_S1K_EEENS5_IJS1K_SB_EEEEEEENS4_39AutoVectorizingCopyWithAssumedAlignmentILi128EEENS4_14SM90_TMA_STOREES21_S23_S23_EEEvvEEEEvNT_6ParamsE)
        /*0a00*/ 	.short	0x0380
        /*0a02*/ 	.short	0x0800


	//----- nvinfo : EIATTR_SW_WAR
	.align		4
.L_55:
        /*0a04*/ 	.byte	0x04, 0x36
        /*0a06*/ 	.short	(.L_57 - .L_56)
.L_56:
        /*0a08*/ 	.word	0x00000008
.L_57:


//--------------------- .nv.callgraph             --------------------------
	.section	.nv.callgraph,"",@"SHT_CUDA_CALLGRAPH"
	.align	4
	.sectionentsize	8
	.align		4
        /*0000*/ 	.word	0x00000000
	.align		4
        /*0004*/ 	.word	0xffffffff
	.align		4
        /*0008*/ 	.word	index@(_ZN7cutlass13device_kernelINS_4gemm6kernel13GemmUniversalIN4cute5tupleIJiiiiEEENS1_10collective13CollectiveMmaINS1_35MainloopSm100TmaUmmaWarpSpecializedILi4ELi2ELi4ENS5_IJNS4_1CILi1EEENSA_ILi2EEESB_EEEEENS5_IJNSA_ILi128EEESF_NSA_ILi64EEEEEENS_10bfloat16_tENS5_IJlSB_lEEESI_SJ_NS4_8TiledMMAINS4_8MMA_AtomIJNS4_20SM100_MMA_F16BF16_SSISI_SI_fLi128ELi128ELNS4_4UMMA5MajorE0ELSO_0ELNSN_7ScaleInE0ELSP_0EEEEEENS4_6LayoutINS5_IJSB_SB_SB_EEENS5_IJNSA_ILi0EEESU_SU_EEEEENS5_IJNS4_10UnderscoreESX_SX_EEEEENS4_23SM90_TMA_LOAD_MULTICASTENS4_14ComposedLayoutINS4_7SwizzleILi3ELi4ELi3EEENS4_18smem_ptr_flag_bitsILi16EEENSS_INS5_IJNSA_ILi8EEESG_EEENS5_IJSG_SB_EEEEEEEvNS4_8identityENS4_13SM90_TMA_LOADES1A_vS1B_EENS_8epilogue10collective18CollectiveEpilogueINS1E_23Sm100TmaWarpSpecializedILi4ELi2ELi32ELb1ELb0EEEJSH_NS5_IJNSS_ISF_SB_EENSS_INSA_ILi32EEESB_EEEEESI_SJ_SI_SJ_NS1E_6fusion15FusionCallbacksIS1I_NS1N_17LinearCombinationISI_fSI_fLNS_15FloatRoundStyleE2EEESH_S1M_JEEENS4_5SM1004TMEM4LOAD26SM100_TMEM_LOAD_32dp32b32xES1C_NS11_INS12_ILi2ELi4ELi3EEES15_NSS_INS5_IJS16_S1K_EEENS5_IJS1K_SB_EEEEEEENS4_39AutoVectorizingCopyWithAssumedAlignmentILi128EEENS4_14SM90_TMA_STOREES21_S23_S23_EEEvvEEEEvNT_6ParamsE)
	.align		4
        /*000c*/ 	.word	index@(__assertfail)
	.align		4
        /*0010*/ 	.word	0x00000000
	.align		4
        /*0014*/ 	.word	0xfffffffe
	.align		4
        /*0018*/ 	.word	0x00000000
	.align		4
        /*001c*/ 	.word	0xfffffffd
	.align		4
        /*0020*/ 	.word	0x00000000
	.align		4
        /*0024*/ 	.word	0xfffffffc


//--------------------- .nv.constant4             --------------------------
	.section	.nv.constant4,"a",@progbits
	.align	8
	.align		8
.nv.constant4:
        /*0000*/ 	.dword	__assertfail
	.align		8
        /*0008*/ 	.dword	__unnamed_1
	.align		8
        /*0010*/ 	.dword	__unnamed_2
	.align		8
        /*0018*/ 	.dword	_ZN39_INTERNAL_9333a464_4_k_cu_63577d75_73854cuda3std3__45__cpo5beginE
	.align		8
        /*0020*/ 	.dword	_ZN39_INTERNAL_9333a464_4_k_cu_63577d75_73854cuda3std3__45__cpo3endE
	.align		8
        /*0028*/ 	.dword	_ZN39_INTERNAL_9333a464_4_k_cu_63577d75_73854cuda3std3__45__cpo6cbeginE
	.align		8
        /*0030*/ 	.dword	_ZN39_INTERNAL_9333a464_4_k_cu_63577d75_73854cuda3std3__45__cpo4cendE
	.align		8
        /*0038*/ 	.dword	_ZN39_INTERNAL_9333a464_4_k_cu_63577d75_73854cuda3std3__441_GLOBAL__N__9333a464_4_k_cu_63577d75_73856ignoreE
	.align		8
        /*0040*/ 	.dword	_ZN39_INTERNAL_9333a464_4_k_cu_63577d75_73854cuda3std3__419piecewise_constructE
	.align		8
        /*0048*/ 	.dword	_ZN39_INTERNAL_9333a464_4_k_cu_63577d75_73854cuda3std3__48in_placeE
	.align		8
        /*0050*/ 	.dword	_ZN39_INTERNAL_9333a464_4_k_cu_63577d75_73854cuda3std6ranges3__45__cpo4swapE
	.align		8
        /*0058*/ 	.dword	_ZN39_INTERNAL_9333a464_4_k_cu_63577d75_73854cuda3std6ranges3__45__cpo9iter_moveE
	.align		8
        /*0060*/ 	.dword	_ZN39_INTERNAL_9333a464_4_k_cu_63577d75_73854cute7productE
	.align		8
        /*0068*/ 	.dword	_ZN39_INTERNAL_9333a464_4_k_cu_63577d75_73854cute1_E
	.align		8
        /*0070*/ 	.dword	$str$25
	.align		8
        /*0078*/ 	.dword	$str$26
	.align		8
        /*0080*/ 	.dword	$str$27
	.align		8
        /*0088*/ 	.dword	$str$28


//--------------------- .text._ZN7cutlass13device_kernelINS_4gemm6kernel13GemmUniversalIN4cute5tupleIJiiiiEEENS1_10collective13CollectiveMmaINS1_35MainloopSm100TmaUmmaWarpSpecializedILi4ELi2ELi4ENS5_IJNS4_1CILi1EEENSA_ILi2EEESB_EEEEENS5_IJNSA_ILi128EEESF_NSA_ILi64EEEEEENS_10bfloat16_tENS5_IJlSB_lEEESI_SJ_NS4_8TiledMMAINS4_8MMA_AtomIJNS4_20SM100_MMA_F16BF16_SSISI_SI_fLi128ELi128ELNS4_4UMMA5MajorE0ELSO_0ELNSN_7ScaleInE0ELSP_0EEEEEENS4_6LayoutINS5_IJSB_SB_SB_EEENS5_IJNSA_ILi0EEESU_SU_EEEEENS5_IJNS4_10UnderscoreESX_SX_EEEEENS4_23SM90_TMA_LOAD_MULTICASTENS4_14ComposedLayoutINS4_7SwizzleILi3ELi4ELi3EEENS4_18smem_ptr_flag_bitsILi16EEENSS_INS5_IJNSA_ILi8EEESG_EEENS5_IJSG_SB_EEEEEEEvNS4_8identityENS4_13SM90_TMA_LOADES1A_vS1B_EENS_8epilogue10collective18CollectiveEpilogueINS1E_23Sm100TmaWarpSpecializedILi4ELi2ELi32ELb1ELb0EEEJSH_NS5_IJNSS_ISF_SB_EENSS_INSA_ILi32EEESB_EEEEESI_SJ_SI_SJ_NS1E_6fusion15FusionCallbacksIS1I_NS1N_17LinearCombinationISI_fSI_fLNS_15FloatRoundStyleE2EEESH_S1M_JEEENS4_5SM1004TMEM4LOAD26SM100_TMEM_LOAD_32dp32b32xES1C_NS11_INS12_ILi2ELi4ELi3EEES15_NSS_INS5_IJS16_S1K_EEENS5_IJS1K_SB_EEEEEEENS4_39AutoVectorizingCopyWithAssumedAlignmentILi128EEENS4_14SM90_TMA_STOREES21_S23_S23_EEEvvEEEEvNT_6ParamsE --------------------------
	.section	.text._ZN7cutlass13device_kernelINS_4gemm6kernel13GemmUniversalIN4cute5tupleIJiiiiEEENS1_10collective13CollectiveMmaINS1_35MainloopSm100TmaUmmaWarpSpecializedILi4ELi2ELi4ENS5_IJNS4_1CILi1EEENSA_ILi2EEESB_EEEEENS5_IJNSA_ILi128EEESF_NSA_ILi64EEEEEENS_10bfloat16_tENS5_IJlSB_lEEESI_SJ_NS4_8TiledMMAINS4_8MMA_AtomIJNS4_20SM100_MMA_F16BF16_SSISI_SI_fLi128ELi128ELNS4_4UMMA5MajorE0ELSO_0ELNSN_7ScaleInE0ELSP_0EEEEEENS4_6LayoutINS5_IJSB_SB_SB_EEENS5_IJNSA_ILi0EEESU_SU_EEEEENS5_IJNS4_10UnderscoreESX_SX_EEEEENS4_23SM90_TMA_LOAD_MULTICASTENS4_14ComposedLayoutINS4_7SwizzleILi3ELi4ELi3EEENS4_18smem_ptr_flag_bitsILi16EEENSS_INS5_IJNSA_ILi8EEESG_EEENS5_IJSG_SB_EEEEEEEvNS4_8identityENS4_13SM90_TMA_LOADES1A_vS1B_EENS_8epilogue10collective18CollectiveEpilogueINS1E_23Sm100TmaWarpSpecializedILi4ELi2ELi32ELb1ELb0EEEJSH_NS5_IJNSS_ISF_SB_EENSS_INSA_ILi32EEESB_EEEEESI_SJ_SI_SJ_NS1E_6fusion15FusionCallbacksIS1I_NS1N_17LinearCombinationISI_fSI_fLNS_15FloatRoundStyleE2EEESH_S1M_JEEENS4_5SM1004TMEM4LOAD26SM100_TMEM_LOAD_32dp32b32xES1C_NS11_INS12_ILi2ELi4ELi3EEES15_NSS_INS5_IJS16_S1K_EEENS5_IJS1K_SB_EEEEEEENS4_39AutoVectorizingCopyWithAssumedAlignmentILi128EEENS4_14SM90_TMA_STOREES21_S23_S23_EEEvvEEEEvNT_6ParamsE,"ax",@progbits
	.align	128
.text._ZN7cutlass13device_kernelINS_4gemm6kernel13GemmUniversalIN4cute5tupleIJiiiiEEENS1_10collective13CollectiveMmaINS1_35MainloopSm100TmaUmmaWarpSpecializedILi4ELi2ELi4ENS5_IJNS4_1CILi1EEENSA_ILi2EEESB_EEEEENS5_IJNSA_ILi128EEESF_NSA_ILi64EEEEEENS_10bfloat16_tENS5_IJlSB_lEEESI_SJ_NS4_8TiledMMAINS4_8MMA_AtomIJNS4_20SM100_MMA_F16BF16_SSISI_SI_fLi128ELi128ELNS4_4UMMA5MajorE0ELSO_0ELNSN_7ScaleInE0ELSP_0EEEEEENS4_6LayoutINS5_IJSB_SB_SB_EEENS5_IJNSA_ILi0EEESU_SU_EEEEENS5_IJNS4_10UnderscoreESX_SX_EEEEENS4_23SM90_TMA_LOAD_MULTICASTENS4_14ComposedLayoutINS4_7SwizzleILi3ELi4ELi3EEENS4_18smem_ptr_flag_bitsILi16EEENSS_INS5_IJNSA_ILi8EEESG_EEENS5_IJSG_SB_EEEEEEEvNS4_8identityENS4_13SM90_TMA_LOADES1A_vS1B_EENS_8epilogue10collective18CollectiveEpilogueINS1E_23Sm100TmaWarpSpecializedILi4ELi2ELi32ELb1ELb0EEEJSH_NS5_IJNSS_ISF_SB_EENSS_INSA_ILi32EEESB_EEEEESI_SJ_SI_SJ_NS1E_6fusion15FusionCallbacksIS1I_NS1N_17LinearCombinationISI_fSI_fLNS_15FloatRoundStyleE2EEESH_S1M_JEEENS4_5SM1004TMEM4LOAD26SM100_TMEM_LOAD_32dp32b32xES1C_NS11_INS12_ILi2ELi4ELi3EEES15_NSS_INS5_IJS16_S1K_EEENS5_IJS1K_SB_EEEEEEENS4_39AutoVectorizingCopyWithAssumedAlignmentILi128EEENS4_14SM90_TMA_STOREES21_S23_S23_EEEvvEEEEvNT_6ParamsE:
        .type           _ZN7cutlass13device_kernelINS_4gemm6kernel13GemmUniversalIN4cute5tupleIJiiiiEEENS1_10collective13CollectiveMmaINS1_35MainloopSm100TmaUmmaWarpSpecializedILi4ELi2ELi4ENS5_IJNS4_1CILi1EEENSA_ILi2EEESB_EEEEENS5_IJNSA_ILi128EEESF_NSA_ILi64EEEEEENS_10bfloat16_tENS5_IJlSB_lEEESI_SJ_NS4_8TiledMMAINS4_8MMA_AtomIJNS4_20SM100_MMA_F16BF16_SSISI_SI_fLi128ELi128ELNS4_4UMMA5MajorE0ELSO_0ELNSN_7ScaleInE0ELSP_0EEEEEENS4_6LayoutINS5_IJSB_SB_SB_EEENS5_IJNSA_ILi0EEESU_SU_EEEEENS5_IJNS4_10UnderscoreESX_SX_EEEEENS4_23SM90_TMA_LOAD_MULTICASTENS4_14ComposedLayoutINS4_7SwizzleILi3ELi4ELi3EEENS4_18smem_ptr_flag_bitsILi16EEENSS_INS5_IJNSA_ILi8EEESG_EEENS5_IJSG_SB_EEEEEEEvNS4_8identityENS4_13SM90_TMA_LOADES1A_vS1B_EENS_8epilogue10collective18CollectiveEpilogueINS1E_23Sm100TmaWarpSpecializedILi4ELi2ELi32ELb1ELb0EEEJSH_NS5_IJNSS_ISF_SB_EENSS_INSA_ILi32EEESB_EEEEESI_SJ_SI_SJ_NS1E_6fusion15FusionCallbacksIS1I_NS1N_17LinearCombinationISI_fSI_fLNS_15FloatRoundStyleE2EEESH_S1M_JEEENS4_5SM1004TMEM4LOAD26SM100_TMEM_LOAD_32dp32b32xES1C_NS11_INS12_ILi2ELi4ELi3EEES15_NSS_INS5_IJS16_S1K_EEENS5_IJS1K_SB_EEEEEEENS4_39AutoVectorizingCopyWithAssumedAlignmentILi128EEENS4_14SM90_TMA_STOREES21_S23_S23_EEEvvEEEEvNT_6ParamsE,@function
        .size           _ZN7cutlass13device_kernelINS_4gemm6kernel13GemmUniversalIN4cute5tupleIJiiiiEEENS1_10collective13CollectiveMmaINS1_35MainloopSm100TmaUmmaWarpSpecializedILi4ELi2ELi4ENS5_IJNS4_1CILi1EEENSA_ILi2EEESB_EEEEENS5_IJNSA_ILi128EEESF_NSA_ILi64EEEEEENS_10bfloat16_tENS5_IJlSB_lEEESI_SJ_NS4_8TiledMMAINS4_8MMA_AtomIJNS4_20SM100_MMA_F16BF16_SSISI_SI_fLi128ELi128ELNS4_4UMMA5MajorE0ELSO_0ELNSN_7ScaleInE0ELSP_0EEEEEENS4_6LayoutINS5_IJSB_SB_SB_EEENS5_IJNSA_ILi0EEESU_SU_EEEEENS5_IJNS4_10UnderscoreESX_SX_EEEEENS4_23SM90_TMA_LOAD_MULTICASTENS4_14ComposedLayoutINS4_7SwizzleILi3ELi4ELi3EEENS4_18smem_ptr_flag_bitsILi16EEENSS_INS5_IJNSA_ILi8EEESG_EEENS5_IJSG_SB_EEEEEEEvNS4_8identityENS4_13SM90_TMA_LOADES1A_vS1B_EENS_8epilogue10collective18CollectiveEpilogueINS1E_23Sm100TmaWarpSpecializedILi4ELi2ELi32ELb1ELb0EEEJSH_NS5_IJNSS_ISF_SB_EENSS_INSA_ILi32EEESB_EEEEESI_SJ_SI_SJ_NS1E_6fusion15FusionCallbacksIS1I_NS1N_17LinearCombinationISI_fSI_fLNS_15FloatRoundStyleE2EEESH_S1M_JEEENS4_5SM1004TMEM4LOAD26SM100_TMEM_LOAD_32dp32b32xES1C_NS11_INS12_ILi2ELi4ELi3EEES15_NSS_INS5_IJS16_S1K_EEENS5_IJS1K_SB_EEEEEEENS4_39AutoVectorizingCopyWithAssumedAlignmentILi128EEENS4_14SM90_TMA_STOREES21_S23_S23_EEEvvEEEEvNT_6ParamsE,(.L_x_183 - _ZN7cutlass13device_kernelINS_4gemm6kernel13GemmUniversalIN4cute5tupleIJiiiiEEENS1_10collective13CollectiveMmaINS1_35MainloopSm100TmaUmmaWarpSpecializedILi4ELi2ELi4ENS5_IJNS4_1CILi1EEENSA_ILi2EEESB_EEEEENS5_IJNSA_ILi128EEESF_NSA_ILi64EEEEEENS_10bfloat16_tENS5_IJlSB_lEEESI_SJ_NS4_8TiledMMAINS4_8MMA_AtomIJNS4_20SM100_MMA_F16BF16_SSISI_SI_fLi128ELi128ELNS4_4UMMA5MajorE0ELSO_0ELNSN_7ScaleInE0ELSP_0EEEEEENS4_6LayoutINS5_IJSB_SB_SB_EEENS5_IJNSA_ILi0EEESU_SU_EEEEENS5_IJNS4_10UnderscoreESX_SX_EEEEENS4_23SM90_TMA_LOAD_MULTICASTENS4_14ComposedLayoutINS4_7SwizzleILi3ELi4ELi3EEENS4_18smem_ptr_flag_bitsILi16EEENSS_INS5_IJNSA_ILi8EEESG_EEENS5_IJSG_SB_EEEEEEEvNS4_8identityENS4_13SM90_TMA_LOADES1A_vS1B_EENS_8epilogue10collective18CollectiveEpilogueINS1E_23Sm100TmaWarpSpecializedILi4ELi2ELi32ELb1ELb0EEEJSH_NS5_IJNSS_ISF_SB_EENSS_INSA_ILi32EEESB_EEEEESI_SJ_SI_SJ_NS1E_6fusion15FusionCallbacksIS1I_NS1N_17LinearCombinationISI_fSI_fLNS_15FloatRoundStyleE2EEESH_S1M_JEEENS4_5SM1004TMEM4LOAD26SM100_TMEM_LOAD_32dp32b32xES1C_NS11_INS12_ILi2ELi4ELi3EEES15_NSS_INS5_IJS16_S1K_EEENS5_IJS1K_SB_EEEEEEENS4_39AutoVectorizingCopyWithAssumedAlignmentILi128EEENS4_14SM90_TMA_STOREES21_S23_S23_EEEvvEEEEvNT_6ParamsE)
        .other          _ZN7cutlass13device_kernelINS_4gemm6kernel13GemmUniversalIN4cute5tupleIJiiiiEEENS1_10collective13CollectiveMmaINS1_35MainloopSm100TmaUmmaWarpSpecializedILi4ELi2ELi4ENS5_IJNS4_1CILi1EEENSA_ILi2EEESB_EEEEENS5_IJNSA_ILi128EEESF_NSA_ILi64EEEEEENS_10bfloat16_tENS5_IJlSB_lEEESI_SJ_NS4_8TiledMMAINS4_8MMA_AtomIJNS4_20SM100_MMA_F16BF16_SSISI_SI_fLi128ELi128ELNS4_4UMMA5MajorE0ELSO_0ELNSN_7ScaleInE0ELSP_0EEEEEENS4_6LayoutINS5_IJSB_SB_SB_EEENS5_IJNSA_ILi0EEESU_SU_EEEEENS5_IJNS4_10UnderscoreESX_SX_EEEEENS4_23SM90_TMA_LOAD_MULTICASTENS4_14ComposedLayoutINS4_7SwizzleILi3ELi4ELi3EEENS4_18smem_ptr_flag_bitsILi16EEENSS_INS5_IJNSA_ILi8EEESG_EEENS5_IJSG_SB_EEEEEEEvNS4_8identityENS4_13SM90_TMA_LOADES1A_vS1B_EENS_8epilogue10collective18CollectiveEpilogueINS1E_23Sm100TmaWarpSpecializedILi4ELi2ELi32ELb1ELb0EEEJSH_NS5_IJNSS_ISF_SB_EENSS_INSA_ILi32EEESB_EEEEESI_SJ_SI_SJ_NS1E_6fusion15FusionCallbacksIS1I_NS1N_17LinearCombinationISI_fSI_fLNS_15FloatRoundStyleE2EEESH_S1M_JEEENS4_5SM1004TMEM4LOAD26SM100_TMEM_LOAD_32dp32b32xES1C_NS11_INS12_ILi2ELi4ELi3EEES15_NSS_INS5_IJS16_S1K_EEENS5_IJS1K_SB_EEEEEEENS4_39AutoVectorizingCopyWithAssumedAlignmentILi128EEENS4_14SM90_TMA_STOREES21_S23_S23_EEEvvEEEEvNT_6ParamsE,@"STO_CUDA_ENTRY STV_DEFAULT"
_ZN7cutlass13device_kernelINS_4gemm6kernel13GemmUniversalIN4cute5tupleIJiiiiEEENS1_10collective13CollectiveMmaINS1_35MainloopSm100TmaUmmaWarpSpecializedILi4ELi2ELi4ENS5_IJNS4_1CILi1EEENSA_ILi2EEESB_EEEEENS5_IJNSA_ILi128EEESF_NSA_ILi64EEEEEENS_10bfloat16_tENS5_IJlSB_lEEESI_SJ_NS4_8TiledMMAINS4_8MMA_AtomIJNS4_20SM100_MMA_F16BF16_SSISI_SI_fLi128ELi128ELNS4_4UMMA5MajorE0ELSO_0ELNSN_7ScaleInE0ELSP_0EEEEEENS4_6LayoutINS5_IJSB_SB_SB_EEENS5_IJNSA_ILi0EEESU_SU_EEEEENS5_IJNS4_10UnderscoreESX_SX_EEEEENS4_23SM90_TMA_LOAD_MULTICASTENS4_14ComposedLayoutINS4_7SwizzleILi3ELi4ELi3EEENS4_18smem_ptr_flag_bitsILi16EEENSS_INS5_IJNSA_ILi8EEESG_EEENS5_IJSG_SB_EEEEEEEvNS4_8identityENS4_13SM90_TMA_LOADES1A_vS1B_EENS_8epilogue10collective18CollectiveEpilogueINS1E_23Sm100TmaWarpSpecializedILi4ELi2ELi32ELb1ELb0EEEJSH_NS5_IJNSS_ISF_SB_EENSS_INSA_ILi32EEESB_EEEEESI_SJ_SI_SJ_NS1E_6fusion15FusionCallbacksIS1I_NS1N_17LinearCombinationISI_fSI_fLNS_15FloatRoundStyleE2EEESH_S1M_JEEENS4_5SM1004TMEM4LOAD26SM100_TMEM_LOAD_32dp32b32xES1C_NS11_INS12_ILi2ELi4ELi3EEES15_NSS_INS5_IJS16_S1K_EEENS5_IJS1K_SB_EEEEEEENS4_39AutoVectorizingCopyWithAssumedAlignmentILi128EEENS4_14SM90_TMA_STOREES21_S23_S23_EEEvvEEEEvNT_6ParamsE:
[----:B------:R-:W1:Y:S01]  /*0000*/  LDC R1, c[0x0][0x37c] ;  /* 0x0000df00ff017b82 */ /* 0x000e620000000800 */
[----:B------:R-:W2:Y:S01]  /*0010*/  S2R R94, SR_TID.X ;  /* 0x00000000005e7919 */ /* 0x000ea20000002100 */
[----:B------:R-:W3:Y:S01]  /*0020*/  LDCU.64 UR8, c[0x0][0x890] ;  /* 0x00011200ff0877ac */ /* 0x000ee20008000a00 */
[----:B------:R-:W-:Y:S02]  /*0030*/  PRMT R80, RZ, 0x7610, R80 ;  /* 0x00007610ff507816 */ /* 0x000fe40000000050 */
[----:B------:R-:W-:Y:S01]  /*0040*/  ELECT P3, URZ, PT ;  /* 0x0000000000ff782f */ /* 0x000fe20003860000 */
[----:B---3--:R-:W-:-:S04]  /*0050*/  UISETP.NE.U32.AND UP0, UPT, UR8, URZ, UPT ;  /* 0x000000ff0800728c */ /* 0x008fc8000bf05070 */
[----:B------:R-:W-:Y:S01]  /*0060*/  UISETP.NE.AND.EX UP0, UPT, UR9, URZ, UPT, UP0 ;  /* 0x000000ff0900728c */ /* 0x000fe2000bf05300 */
[----:B--2---:R-:W-:-:S05]  /*0070*/  SHF.R.U32.HI R81, RZ, 0x5, R94 ;  /* 0x00000005ff517819 */ /* 0x004fca000001165e */
[----:B------:R-:W2:Y:S02]  /*0080*/  SHFL.IDX PT, R0, R81, RZ, 0x1f ;  /* 0x00001fff51007589 */ /* 0x000ea400000e0000 */
[----:B--2---:R-:W-:Y:S01]  /*0090*/  R2UR UR17, R0 ;  /* 0x00000000001172ca */ /* 0x004fe200000e0000 */
[----:B-1----:R-:W-:-:S14]  /*00a0*/  BRA.U UP0, `(.L_x_0) ;  /* 0x0000000100307547 */ /* 0x002fdc000b800000 */
[----:B------:R-:W1:Y:S02]  /*00b0*/  LDCU.64 UR4, c[0x0][0x888] ;  /* 0x00011100ff0477ac */ /* 0x000e640008000a00 */
[----:B-1----:R-:W-:-:S04]  /*00c0*/  UISETP.NE.U32.AND UP0, UPT, UR4, URZ, UPT ;  /* 0x000000ff0400728c */ /* 0x002fc8000bf05070 */
[----:B------:R-:W-:-:S09]  /*00d0*/  UISETP.NE.AND.EX UP0, UPT, UR5, URZ, UPT, UP0 ;  /* 0x000000ff0500728c */ /* 0x000fd2000bf05300 */
[----:B------:R-:W-:Y:S05]  /*00e0*/  BRA.U !UP0, `(.L_x_1) ;  /* 0x0000000108147547 */ /* 0x000fea000b800000 */
[----:B------:R-:W1:Y:S01]  /*00f0*/  LDC.64 R2, c[0x0][0x888] ;  /* 0x00022200ff027b82 */ /* 0x000e620000000a00 */
[----:B------:R-:W1:Y:S02]  /*0100*/  LDCU.64 UR4, c[0x0][0x358] ;  /* 0x00006b00ff0477ac */ /* 0x000e640008000a00 */
[----:B-1----:R1:W5:Y:S01]  /*0110*/  LDG.E R41, desc[UR4][R2.64] ;  /* 0x0000000402297981 */ /* 0x002362000c1e1900 */
[----:B------:R-:W-:Y:S01]  /*0120*/  HFMA2 R80, -RZ, RZ, 0, 5.9604644775390625e-08 ;  /* 0x00000001ff507431 */ /* 0x000fe200000001ff */
[----:B------:R-:W-:Y:S05]  /*0130*/  BRA `(.L_x_0) ;  /* 0x00000000000c7947 */ /* 0x000fea0003800000 */
.L_x_1:
[----:B------:R-:W1:Y:S01]  /*0140*/  LDCU UR4, c[0x0][0x880] ;  /* 0x00011000ff0477ac */ /* 0x000e620008000800 */
[----:B------:R-:W-:Y:S01]  /*0150*/  HFMA2 R80, -RZ, RZ, 0, 5.9604644775390625e-08 ;  /* 0x00000001ff507431 */ /* 0x000fe200000001ff */
[----:B-1----:R-:W-:-:S07]  /*0160*/  MOV R41, UR4 ;  /* 0x0000000400297c02 */ /* 0x002fce0008000f00 */
.L_x_0:
[----:B------:R-:W2:Y:S02]  /*0170*/  LDCU.64 UR4, c[0x0][0x8b0] ;  /* 0x00011600ff0477ac */ /* 0x000ea40008000a00 */
[----:B--2---:R-:W-:-:S04]  /*0180*/  UISETP.NE.U32.AND UP0, UPT, UR4, URZ, UPT ;  /* 0x000000ff0400728c */ /* 0x004fc8000bf05070 */
[----:B------:R-:W-:-:S09]  /*0190*/  UISETP.NE.AND.EX UP0, UPT, UR5, URZ, UPT, UP0 ;  /* 0x000000ff0500728c */ /* 0x000fd2000bf05300 */
[----:B------:R-:W-:Y:S05]  /*01a0*/  BRA.U UP0, `(.L_x_2) ;  /* 0x0000000100287547 */ /* 0x000fea000b800000 */
[----:B------:R-:W2:Y:S02]  /*01b0*/  LDCU.64 UR4, c[0x0][0x8a8] ;  /* 0x00011500ff0477ac */ /* 0x000ea40008000a00 */
[----:B--2---:R-:W-:-:S04]  /*01c0*/  UISETP.NE.U32.AND UP0, UPT, UR4, URZ, UPT ;  /* 0x000000ff0400728c */ /* 0x004fc8000bf05070 */
[----:B------:R-:W-:-:S09]  /*01d0*/  UISETP.NE.AND.EX UP0, UPT, UR5, URZ, UPT, UP0 ;  /* 0x000000ff0500728c */ /* 0x000fd2000bf05300 */
[----:B------:R-:W-:Y:S05]  /*01e0*/  BRA.U !UP0, `(.L_x_3) ;  /* 0x0000000108107547 */ /* 0x000fea000b800000 */
[----:B------:R-:W2:Y:S01]  /*01f0*/  LDC.64 R38, c[0x0][0x8a8] ;  /* 0x00022a00ff267b82 */ /* 0x000ea20000000a00 */
[----:B------:R-:W2:Y:S02]  /*0200*/  LDCU.64 UR4, c[0x0][0x358] ;  /* 0x00006b00ff0477ac */ /* 0x000ea40008000a00 */
[----:B--2---:R2:W5:Y:S01]  /*0210*/  LDG.E R38, desc[UR4][R38.64] ;  /* 0x0000000426267981 */ /* 0x004562000c1e1900 */
[----:B------:R-:W-:Y:S05]  /*0220*/  BRA `(.L_x_2) ;  /* 0x0000000000087947 */ /* 0x000fea0003800000 */
.L_x_3:
[----:B------:R-:W2:Y:S02]  /*0230*/  LDCU UR4, c[0x0][0x8a0] ;  /* 0x00011400ff0477ac */ /* 0x000ea40008000800 */
[----:B--2---:R-:W-:Y:S02]  /*0240*/  MOV R38, UR4 ;  /* 0x0000000400267c02 */ /* 0x004fe40008000f00 */
.L_x_2:
[----:B------:R-:W-:Y:S01]  /*0250*/  IMAD.U32 R0, RZ, RZ, UR17 ;  /* 0x00000011ff007e24 */ /* 0x000fe2000f8e00ff */
[----:B------:R-:W-:Y:S04]  /*0260*/  BSSY.RECONVERGENT B0, `(.L_x_4) ;  /* 0x000000c000007945 */ /* 0x000fe80003800200 */
[C---:B------:R-:W-:Y:S02]  /*0270*/  ISETP.NE.OR P1, PT, R0.reuse, 0x1, !P3 ;  /* 0x000000010000780c */ /* 0x040fe40005f25670 */
[----:B------:R-:W-:-:S11]  /*0280*/  ISETP.NE.OR P0, PT, R0, 0x3, !P3 ;  /* 0x000000030000780c */ /* 0x000fd60005f05670 */
[----:B------:R-:W-:Y:S05]  /*0290*/  @P1 BRA `(.L_x_5) ;  /* 0x0000000000201947 */ /* 0x000fea0003800000 */
[----:B------:R-:W3:Y:S02]  /*02a0*/  LDCU.64 UR4, c[0x0][0x348] ;  /* 0x00006900ff0477ac */ /* 0x000ee40008000a00 */
[----:B---3--:R-:W-:Y:S02]  /*02b0*/  UIADD3 UR6, UP1, UPT, UR4, 0x80, URZ ;  /* 0x0000008004067890 */ /* 0x008fe4000ff3e0ff */
[----:B------:R-:W-:Y:S02]  /*02c0*/  UIADD3 UR4, UP0, UPT, UR4, 0x180, URZ ;  /* 0x0000018004047890 */ /* 0x000fe4000ff1e0ff */
[----:B------:R-:W-:Y:S02]  /*02d0*/  UIADD3.X UR7, UPT, UPT, URZ, UR5, URZ, UP1, !UPT ;  /* 0x00000005ff077290 */ /* 0x000fe40008ffe4ff */
[----:B------:R-:W-:-:S07]  /*02e0*/  UIADD3.X UR5, UPT, UPT, URZ, UR5, URZ, UP0, !UPT ;  /* 0x00000005ff057290 */ /* 0x000fce00087fe4ff */
[----:B------:R3:W-:Y:S02]  /*02f0*/  UTMACCTL.PF [UR6] ;  /* 0x00000000060079b9 */ /* 0x0007e40008040000 */
[----:B------:R3:W-:Y:S02]  /*0300*/  UTMACCTL.PF [UR4] ;  /* 0x00000000040079b9 */ /* 0x0007e40008040000 */
[----:B---3--:R-:W-:Y:S01]  /*0310*/  NOP ;  /* 0x0000000000007918 */ /* 0x008fe20000000000 */
.L_x_5:
[----:B------:R-:W-:Y:S05]  /*0320*/  BSYNC.RECONVERGENT B0 ;  /* 0x0000000000007941 */ /* 0x000fea0003800200 */
.L_x_4:
[----:B------:R-:W-:Y:S04]  /*0330*/  BSSY.RECONVERGENT B0, `(.L_x_6) ;  /* 0x000000a000007945 */ /* 0x000fe80003800200 */
        /* <DEDUP_REMOVED lines=9> */
.L_x_7:
[----:B------:R-:W-:Y:S05]  /*03d0*/  BSYNC.RECONVERGENT B0 ;  /* 0x0000000000007941 */ /* 0x000fea0003800200 */
.L_x_6:
[----:B------:R-:W3:Y:S01]  /*03e0*/  LDCU.64 UR4, c[0x0][0x888] ;  /* 0x00011100ff0477ac */ /* 0x000ee20008000a00 */
[----:B------:R-:W-:Y:S02]  /*03f0*/  UISETP.EQ.U32.AND UP1, UPT, UR8, URZ, UPT ;  /* 0x000000ff0800728c */ /* 0x000fe4000bf22070 */
[----:B------:R-:W-:Y:S02]  /*0400*/  UPLOP3.LUT UP3, UPT, UPT, UPT, UPT, 0x80, 0x8 ;  /* 0x000000000008789c */ /* 0x000fe40003f6f070 */
[----:B---3--:R-:W-:-:S04]  /*0410*/  UISETP.NE.U32.AND UP0, UPT, UR4, URZ, UPT ;  /* 0x000000ff0400728c */ /* 0x008fc8000bf05070 */
[----:B------:R-:W-:-:S04]  /*0420*/  UISETP.NE.AND.EX UP0, UPT, UR5, URZ, UPT, UP0 ;  /* 0x000000ff0500728c */ /* 0x000fc8000bf05300 */
[----:B------:R-:W-:-:S04]  /*0430*/  UISETP.EQ.OR.EX UP2, UPT, UR9, URZ, !UP0, UP1 ;  /* 0x000000ff0900728c */ /* 0x000fc8000c742710 */
[----:B------:R-:W-:-:S06]  /*0440*/  UP2UR UR4, UPR, URZ, 0x4 ;  /* 0x00000004ff047883 */ /* 0x000fcc0008000000 */
[----:B------:R-:W-:Y:S01]  /*0450*/  MOV R83, UR4 ;  /* 0x0000000400537c02 */ /* 0x000fe20008000f00 */
[----:B------:R-:W-:Y:S06]  /*0460*/  BRA.U !UP2, `(.L_x_8) ;  /* 0x000000010a207547 */ /* 0x000fec000b800000 */
[----:B------:R-:W-:Y:S01]  /*0470*/  UISETP.NE.U32.AND UP1, UPT, UR8, URZ, UPT ;  /* 0x000000ff0800728c */ /* 0x000fe2000bf25070 */
[----:B-----5:R-:W-:Y:S01]  /*0480*/  FSETP.NEU.AND P0, PT, R41, RZ, PT ;  /* 0x000000ff2900720b */ /* 0x020fe20003f0d000 */
[----:B------:R-:W-:Y:S02]  /*0490*/  USEL UR4, URZ, 0xffffffff, UP0 ;  /* 0xffffffffff047887 */ /* 0x000fe40008000000 */
[----:B------:R-:W-:-:S10]  /*04a0*/  UISETP.NE.AND.EX UP1, UPT, UR9, URZ, UPT, UP1 ;  /* 0x000000ff0900728c */ /* 0x000fd4000bf25310 */
[----:B------:R-:W-:Y:S01]  /*04b0*/  VOTEU.ANY UP0, P0 ;  /* 0x0000000000ff7886 */ /* 0x000fe20000000100 */
[----:B------:R-:W-:-:S04]  /*04c0*/  @!UP1 USEL UR4, URZ, 0xffffffff, UP0 ;  /* 0xffffffffff049887 */ /* 0x000fc80008000000 */
[----:B------:R-:W-:-:S04]  /*04d0*/  ULOP3.LUT UR4, UR4, 0x1, URZ, 0xc0, !UPT ;  /* 0x0000000104047892 */ /* 0x000fc8000f8ec0ff */
[----:B------:R-:W-:-:S11]  /*04e0*/  UISETP.NE.U32.AND UP3, UPT, UR4, 0x1, UPT ;  /* 0x000000010400788c */ /* 0x000fd6000bf65070 */
.L_x_8:
[----:B-1----:R-:W1:Y:S01]  /*04f0*/  SHFL.IDX PT, R2, R81, RZ, 0x1f ;  /* 0x00001fff51027589 */ /* 0x002e6200000e0000 */
[----:B------:R-:W-:-:S04]  /*0500*/  UISETP.NE.AND UP0, UPT, UR17, 0x2, UPT ;  /* 0x000000021100788c */ /* 0x000fc8000bf05270 */
[----:B------:R-:W-:Y:S01]  /*0510*/  USEL UR43, URZ, 0x1, UP0 ;  /* 0x00000001ff2b7887 */ /* 0x000fe20008000000 */
[----:B-1----:R-:W-:-:S13]  /*0520*/  ISETP.NE.AND P0, PT, R2, RZ, PT ;  /* 0x000000ff0200720c */ /* 0x002fda0003f05270 */
[----:B------:R-:W-:Y:S05]  /*0530*/  @P0 BRA `(.L_x_9) ;  /* 0x0000000000580947 */ /* 0x000fea0003800000 */
[----:B------:R-:W1:Y:S01]  /*0540*/  S2UR UR4, SR_CgaCtaId ;  /* 0x00000000000479c3 */ /* 0x000e620000008800 */
[----:B------:R-:W-:Y:S01]  /*0550*/  UMOV UR5, 0x400 ;  /* 0x0000040000057882 */ /* 0x000fe20000000000 */
[----:B------:R-:W-:Y:S01]  /*0560*/  UMOV UR8, 0x1 ;  /* 0x0000000100087882 */ /* 0x000fe20000000000 */
[----:B------:R-:W-:Y:S01]  /*0570*/  UMOV UR6, 0x2 ;  /* 0x0000000200067882 */ /* 0x000fe20000000000 */
[----:B------:R-:W-:-:S04]  /*0580*/  UIADD3 UR8, UPT, UPT, -UR8, 0x100000, URZ ;  /* 0x0010000008087890 */ /* 0x000fc8000fffe1ff */
[----:B------:R-:W-:Y:S02]  /*0590*/  USHF.L.U32 UR9, UR8, 0xb, URZ ;  /* 0x0000000b08097899 */ /* 0x000fe400080006ff */
[----:B------:R-:W-:Y:S02]  /*05a0*/  USHF.L.U32 UR8, UR8, 0x1, URZ ;  /* 0x0000000108087899 */ /* 0x000fe400080006ff */
[----:B------:R-:W-:-:S04]  /*05b0*/  UIADD3 UR6, UPT, UPT, -UR6, 0x100000, URZ ;  /* 0x0010000006067890 */ /* 0x000fc8000fffe1ff */
[----:B------:R-:W-:Y:S02]  /*05c0*/  USHF.L.U32 UR7, UR6, 0xb, URZ ;  /* 0x0000000b06077899 */ /* 0x000fe400080006ff */
[----:B------:R-:W-:Y:S01]  /*05d0*/  USHF.L.U32 UR6, UR6, 0x1, URZ ;  /* 0x0000000106067899 */ /* 0x000fe200080006ff */
[----:B------:R-:W-:Y:S01]  /*05e0*/  ELECT P0, URZ, PT ;  /* 0x0000000000ff782f */ /* 0x000fe20003800000 */
[----:B-1----:R-:W-:Y:S01]  /*05f0*/  ULEA UR4, UR4, UR5, 0x18 ;  /* 0x0000000504047291 */ /* 0x002fe2000f8ec0ff */
[----:B------:R-:W1:Y:S11]  /*0600*/  FENCE.VIEW.ASYNC.S ;  /* 0x00000000000073c6 */ /* 0x000e760000000000 */
[----:B-1----:R1:W3:Y:S01]  /*0610*/  SYNCS.EXCH.64 URZ, [UR4], UR8 ;  /* 0x0000000804ff75b2 */ /* 0x0022e20008000100 */
[----:B------:R1:W4:Y:S01]  /*0620*/  SYNCS.EXCH.64 URZ, [UR4+0x20], UR6 ;  /* 0x0000200604ff75b2 */ /* 0x0003220008000100 */
[----:B------:R1:W1:Y:S01]  /*0630*/  SYNCS.EXCH.64 URZ, [UR4+0x8], UR8 ;  /* 0x0000080804ff75b2 */ /* 0x0002620008000100 */
[----:B------:R1:W1:Y:S01]  /*0640*/  SYNCS.EXCH.64 URZ, [UR4+0x28], UR6 ;  /* 0x0000280604ff75b2 */ /* 0x0002620008000100 */
[----:B------:R1:W1:Y:S01]  /*0650*/  SYNCS.EXCH.64 URZ, [UR4+0x10], UR8 ;  /* 0x0000100804ff75b2 */ /* 0x0002620008000100 */
[----:B------:R1:W1:Y:S01]  /*0660*/  SYNCS.EXCH.64 URZ, [UR4+0x30], UR6 ;  /* 0x0000300604ff75b2 */ /* 0x0002620008000100 */
[----:B------:R1:W1:Y:S01]  /*0670*/  SYNCS.EXCH.64 URZ, [UR4+0x18], UR8 ;  /* 0x0000180804ff75b2 */ /* 0x0002620008000100 */
[----:B------:R1:W1:Y:S01]  /*0680*/  SYNCS.EXCH.64 URZ, [UR4+0x38], UR6 ;  /* 0x0000380604ff75b2 */ /* 0x0002620008000100 */
[----:B------:R-:W-:Y:S01]  /*0690*/  NOP ;  /* 0x0000000000007918 */ /* 0x000fe20000000000 */
.L_x_9:
[----:B------:R-:W2:Y:S01]  /*06a0*/  SHFL.IDX PT, R2, R81, RZ, 0x1f ;  /* 0x00001fff51027589 */ /* 0x000ea200000e0000 */
[----:B------:R-:W-:Y:S01]  /*06b0*/  NOP ;  /* 0x0000000000007918 */ /* 0x000fe20000000000 */
[----:B--2---:R-:W-:-:S13]  /*06c0*/  ISETP.NE.AND P0, PT, R2, 0x1, PT ;  /* 0x000000010200780c */ /* 0x004fda0003f05270 */
[----:B------:R-:W-:Y:S05]  /*06d0*/  @P0 BRA `(.L_x_10) ;  /* 0x0000000000580947 */ /* 0x000fea0003800000 */
[----:B-1----:R-:W1:Y:S01]  /*06e0*/  S2UR UR4, SR_CgaCtaId ;  /* 0x00000000000479c3 */ /* 0x002e620000008800 */
        /* <DEDUP_REMOVED lines=12> */
[----:B-1----:R2:W1:Y:S01]  /*07b0*/  SYNCS.EXCH.64 URZ, [UR4+0x40], UR8 ;  /* 0x0000400804ff75b2 */ /* 0x0024620008000100 */
[----:B------:R2:W1:Y:S01]  /*07c0*/  SYNCS.EXCH.64 URZ, [UR4+0x60], UR6 ;  /* 0x0000600604ff75b2 */ /* 0x0004620008000100 */
[----:B------:R2:W1:Y:S01]  /*07d0*/  SYNCS.EXCH.64 URZ, [UR4+0x48], UR8 ;  /* 0x0000480804ff75b2 */ /* 0x0004620008000100 */
[----:B------:R2:W1:Y:S01]  /*07e0*/  SYNCS.EXCH.64 URZ, [UR4+0x68], UR6 ;  /* 0x0000680604ff75b2 */ /* 0x0004620008000100 */
[----:B------:R2:W1:Y:S01]  /*07f0*/  SYNCS.EXCH.64 URZ, [UR4+0x50], UR8 ;  /* 0x0000500804ff75b2 */ /* 0x0004620008000100 */
[----:B------:R2:W1:Y:S01]  /*0800*/  SYNCS.EXCH.64 URZ, [UR4+0x70], UR6 ;  /* 0x0000700604ff75b2 */ /* 0x0004620008000100 */
[----:B------:R2:W1:Y:S01]  /*0810*/  SYNCS.EXCH.64 URZ, [UR4+0x58], UR8 ;  /* 0x0000580804ff75b2 */ /* 0x0004620008000100 */
[----:B------:R2:W1:Y:S02]  /*0820*/  SYNCS.EXCH.64 URZ, [UR4+0x78], UR6 ;  /* 0x0000780604ff75b2 */ /* 0x0004640008000100 */
[----:B--2---:R-:W-:Y:S01]  /*0830*/  NOP ;  /* 0x0000000000007918 */ /* 0x004fe20000000000 */
.L_x_10:
[----:B------:R-:W2:Y:S01]  /*0840*/  SHFL.IDX PT, R2, R81, RZ, 0x1f ;  /* 0x00001fff51027589 */ /* 0x000ea200000e0000 */
[----:B------:R-:W-:Y:S01]  /*0850*/  NOP ;  /* 0x0000000000007918 */ /* 0x000fe20000000000 */
[----:B--2---:R-:W-:-:S13]  /*0860*/  ISETP.NE.AND P0, PT, R2, 0x3, PT ;  /* 0x000000030200780c */ /* 0x004fda0003f05270 */
[----:B------:R-:W-:Y:S05]  /*0870*/  @P0 BRA `(.L_x_11) ;  /* 0x0000000000300947 */ /* 0x000fea0003800000 */
[----:B-1----:R-:W1:Y:S01]  /*0880*/  S2UR UR6, SR_CgaCtaId ;  /* 0x00000000000679c3 */ /* 0x002e620000008800 */
[----:B------:R-:W-:Y:S01]  /*0890*/  UMOV UR4, 0x400 ;  /* 0x0000040000047882 */ /* 0x000fe20000000000 */
[----:B------:R-:W-:Y:S01]  /*08a0*/  UMOV UR5, 0x20 ;  /* 0x0000002000057882 */ /* 0x000fe20000000000 */
[----:B------:R-:W-:Y:S01]  /*08b0*/  ELECT P0, URZ, PT ;  /* 0x0000000000ff782f */ /* 0x000fe20003800000 */
[----:B-1----:R-:W-:Y:S02]  /*08c0*/  ULEA UR6, UR6, UR4, 0x18 ;  /* 0x0000000406067291 */ /* 0x002fe4000f8ec0ff */
[----:B------:R-:W-:-:S04]  /*08d0*/  UIADD3 UR4, UPT, UPT, -UR5, 0x100000, URZ ;  /* 0x0010000005047890 */ /* 0x000fc8000fffe1ff */
[----:B------:R-:W-:Y:S02]  /*08e0*/  USHF.L.U32 UR5, UR4, 0xb, URZ ;  /* 0x0000000b04057899 */ /* 0x000fe400080006ff */
[----:B------:R-:W-:Y:S01]  /*08f0*/  USHF.L.U32 UR4, UR4, 0x1, URZ ;  /* 0x0000000104047899 */ /* 0x000fe200080006ff */
[----:B------:R-:W1:Y:S11]  /*0900*/  FENCE.VIEW.ASYNC.S ;  /* 0x00000000000073c6 */ /* 0x000e760000000000 */
[----:B-1----:R2:W1:Y:S01]  /*0910*/  SYNCS.EXCH.64 URZ, [UR6+0x80], UR4 ;  /* 0x0000800406ff75b2 */ /* 0x0024620008000100 */
[----:B------:R2:W1:Y:S02]  /*0920*/  SYNCS.EXCH.64 URZ, [UR6+0x88], UR4 ;  /* 0x0000880406ff75b2 */ /* 0x0004640008000100 */
[----:B--2---:R-:W-:Y:S01]  /*0930*/  NOP ;  /* 0x0000000000007918 */ /* 0x004fe20000000000 */
.L_x_11:
[----:B------:R-:W2:Y:S01]  /*0940*/  SHFL.IDX PT, R2, R81, RZ, 0x1f ;  /* 0x00001fff51027589 */ /* 0x000ea200000e0000 */
[----:B------:R-:W-:Y:S01]  /*0950*/  NOP ;  /* 0x0000000000007918 */ /* 0x000fe20000000000 */
[----:B--2---:R-:W-:-:S13]  /*0960*/  ISETP.NE.AND P0, PT, R2, 0x4, PT ;  /* 0x000000040200780c */ /* 0x004fda0003f05270 */
[----:B------:R-:W-:Y:S05]  /*0970*/  @P0 BRA `(.L_x_12) ;  /* 0x00000000004c0947 */ /* 0x000fea0003800000 */
[----:B-1----:R-:W1:Y:S01]  /*0980*/  S2UR UR6, SR_CgaCtaId ;  /* 0x00000000000679c3 */ /* 0x002e620000008800 */
[----:B------:R-:W-:Y:S01]  /*0990*/  UMOV UR4, 0x1e0 ;  /* 0x000001e000047882 */ /* 0x000fe20000000000 */
[----:B------:R-:W-:Y:S01]  /*09a0*/  UMOV UR5, 0x400 ;  /* 0x0000040000057882 */ /* 0x000fe20000000000 */
[----:B------:R-:W-:Y:S01]  /*09b0*/  USEL UR4, UR4, 0x1a0, UP3 ;  /* 0x000001a004047887 */ /* 0x000fe20009800000 */
[----:B------:R-:W-:Y:S01]  /*09c0*/  UMOV UR8, 0x1 ;  /* 0x0000000100087882 */ /* 0x000fe20000000000 */
[----:B------:R-:W-:Y:S01]  /*09d0*/  ELECT P0, URZ, PT ;  /* 0x0000000000ff782f */ /* 0x000fe20003800000 */
[----:B------:R-:W-:-:S04]  /*09e0*/  UIADD3 UR8, UPT, UPT, -UR8, 0x100000, URZ ;  /* 0x0010000008087890 */ /* 0x000fc8000fffe1ff */
[----:B------:R-:W-:Y:S02]  /*09f0*/  USHF.L.U32 UR9, UR8, 0xb, URZ ;  /* 0x0000000b08097899 */ /* 0x000fe400080006ff */
[----:B------:R-:W-:Y:S02]  /*0a00*/  USHF.L.U32 UR8, UR8, 0x1, URZ ;  /* 0x0000000108087899 */ /* 0x000fe400080006ff */
[----:B-1----:R-:W-:Y:S02]  /*0a10*/  ULEA UR6, UR6, UR5, 0x18 ;  /* 0x0000000506067291 */ /* 0x002fe4000f8ec0ff */
[----:B------:R-:W-:-:S04]  /*0a20*/  UIADD3 UR4, UPT, UPT, -UR4, 0x100000, URZ ;  /* 0x0010000004047890 */ /* 0x000fc8000fffe1ff */
[----:B------:R-:W-:Y:S02]  /*0a30*/  USHF.L.U32 UR5, UR4, 0xb, URZ ;  /* 0x0000000b04057899 */ /* 0x000fe400080006ff */
[----:B------:R-:W-:Y:S01]  /*0a40*/  USHF.L.U32 UR4, UR4, 0x1, URZ ;  /* 0x0000000104047899 */ /* 0x000fe200080006ff */
[----:B------:R-:W1:Y:S03]  /*0a50*/  FENCE.VIEW.ASYNC.S ;  /* 0x00000000000073c6 */ /* 0x000e660000000000 */
[----:B-1----:R2:W1:Y:S08]  /*0a60*/  SYNCS.EXCH.64 URZ, [UR6+0x90], UR8 ;  /* 0x0000900806ff75b2 */ /* 0x0024700008000100 */
[----:B------:R2:W1:Y:S01]  /*0a70*/  SYNCS.EXCH.64 URZ, [UR6+0xa0], UR4 ;  /* 0x0000a00406ff75b2 */ /* 0x0004620008000100 */
[----:B------:R2:W1:Y:S01]  /*0a80*/  SYNCS.EXCH.64 URZ, [UR6+0x98], UR8 ;  /* 0x0000980806ff75b2 */ /* 0x0004620008000100 */
[----:B------:R2:W1:Y:S02]  /*0a90*/  SYNCS.EXCH.64 URZ, [UR6+0xa8], UR4 ;  /* 0x0000a80406ff75b2 */ /* 0x0004640008000100 */
[----:B--2---:R-:W-:Y:S01]  /*0aa0*/  NOP ;  /* 0x0000000000007918 */ /* 0x004fe20000000000 */
.L_x_12:
        /* <DEDUP_REMOVED lines=26> */
.L_x_13:
[----:B------:R-:W2:Y:S01]  /*0c50*/  SHFL.IDX PT, R2, R81, RZ, 0x1f ;  /* 0x00001fff51027589 */ /* 0x000ea200000e0000 */
[----:B------:R-:W1:Y:S01]  /*0c60*/  S2UR UR47, SR_CgaCtaId ;  /* 0x00000000002f79c3 */ /* 0x000e620000008800 */
[----:B------:R-:W-:Y:S01]  /*0c70*/  NOP ;  /* 0x0000000000007918 */ /* 0x000fe20000000000 */
[----:B--2---:R-:W-:-:S13]  /*0c80*/  ISETP.NE.AND P0, PT, R2, 0x3, PT ;  /* 0x000000030200780c */ /* 0x004fda0003f05270 */
[----:B-1----:R-:W-:Y:S05]  /*0c90*/  @P0 BRA `(.L_x_14) ;  /* 0x0000000000340947 */ /* 0x002fea0003800000 */
[----:B------:R-:W-:Y:S01]  /*0ca0*/  UMOV UR4, 0x400 ;  /* 0x0000040000047882 */ /* 0x000fe20000000000 */
[----:B------:R-:W-:Y:S01]  /*0cb0*/  UMOV UR6, 0x20 ;  /* 0x0000002000067882 */ /* 0x000fe20000000000 */
[----:B------:R-:W-:Y:S02]  /*0cc0*/  ULEA UR4, UR47, UR4, 0x18 ;  /* 0x000000042f047291 */ /* 0x000fe4000f8ec0ff */
[----:B------:R-:W-:-:S04]  /*0cd0*/  UIADD3 UR6, UPT, UPT, -UR6, 0x100000, URZ ;  /* 0x0010000006067890 */ /* 0x000fc8000fffe1ff */
[----:B------:R-:W-:Y:S02]  /*0ce0*/  USHF.L.U32 UR7, UR6, 0xb, URZ ;  /* 0x0000000b06077899 */ /* 0x000fe400080006ff */
[----:B------:R-:W-:Y:S01]  /*0cf0*/  USHF.L.U32 UR6, UR6, 0x1, URZ ;  /* 0x0000000106067899 */ /* 0x000fe200080006ff */
[----:B------:R-:W-:Y:S01]  /*0d00*/  ELECT P0, URZ, PT ;  /* 0x0000000000ff782f */ /* 0x000fe20003800000 */
[----:B------:R-:W1:Y:S10]  /*0d10*/  FENCE.VIEW.ASYNC.S ;  /* 0x00000000000073c6 */ /* 0x000e740000000000 */
[----:B-1----:R1:W2:Y:S01]  /*0d20*/  SYNCS.EXCH.64 URZ, [UR4+0xf0], UR6 ;  /* 0x0000f00604ff75b2 */ /* 0x0022a20008000100 */
[----:B------:R1:W1:Y:S01]  /*0d30*/  SYNCS.EXCH.64 URZ, [UR4+0x100], UR6 ;  /* 0x0001000604ff75b2 */ /* 0x0002620008000100 */
[----:B------:R1:W1:Y:S01]  /*0d40*/  SYNCS.EXCH.64 URZ, [UR4+0xf8], UR6 ;  /* 0x0000f80604ff75b2 */ /* 0x0002620008000100 */
[----:B------:R1:W1:Y:S01]  /*0d50*/  SYNCS.EXCH.64 URZ, [UR4+0x108], UR6 ;  /* 0x0001080604ff75b2 */ /* 0x0002620008000100 */
[----:B------:R-:W-:Y:S01]  /*0d60*/  NOP ;  /* 0x0000000000007918 */ /* 0x000fe20000000000 */
.L_x_14:
[----:B-1----:R-:W1:Y:S01]  /*0d70*/  LDCU UR4, c[0x0][0x36c] ;  /* 0x00006d80ff0477ac */ /* 0x002e620008000800 */
[----:B------:R-:W-:Y:S01]  /*0d80*/  ISETP.NE.OR P3, PT, R0, 0x2, !P3 ;  /* 0x000000020000780c */ /* 0x000fe20005f65670 */
[----:B------:R-:W-:Y:S01]  /*0d90*/  NOP ;  /* 0x0000000000007918 */ /* 0x000fe20000000000 */
[----:B------:R-:W-:Y:S01]  /*0da0*/  LOP3.LUT R0, R94, 0x1f, RZ, 0xc0, !PT ;  /* 0x0000001f5e007812 */ /* 0x000fe200078ec0ff */
[----:B------:R-:W-:Y:S02]  /*0db0*/  UISETP.NE.AND UP4, UPT, UR17, URZ, UPT ;  /* 0x000000ff1100728c */ /* 0x000fe4000bf85270 */
[----:B-1----:R-:W-:-:S09]  /*0dc0*/  UISETP.EQ.U32.AND UP5, UPT, UR4, 0x1, UPT ;  /* 0x000000010400788c */ /* 0x002fd2000bfa2070 */
[----:B------:R-:W-:Y:S05]  /*0dd0*/  BRA.U !UP5, `(.L_x_15) ;  /* 0x000000010d087547 */ /* 0x000fea000b800000 */
[----:B--234-:R-:W-:Y:S01]  /*0de0*/  UCGABAR_ARV ;  /* 0x00000000000079c7 */ /* 0x01cfe20008000000 */
[----:B------:R-:W-:Y:S05]  /*0df0*/  BRA `(.L_x_16) ;  /* 0x0000000000047947 */ /* 0x000fea0003800000 */
.L_x_15:
[----:B--234-:R-:W-:Y:S01]  /*0e00*/  NOP ;  /* 0x0000000000007918 */ /* 0x01cfe20000000000 */
.L_x_16:
[----:B------:R-:W1:Y:S01]  /*0e10*/  S2UR UR7, SR_CTAID.X ;  /* 0x00000000000779c3 */ /* 0x000e620000002500 */
[----:B------:R-:W-:-:S05]  /*0e20*/  CS2R.32 R82, SR_CgaSize ;  /* 0x0000000000527805 */ /* 0x000fca0000008a00 */
[----:B------:R-:W-:-:S05]  /*0e30*/  IMAD R82, R82, -0xa0, RZ ;  /* 0xffffff6052527824 */ /* 0x000fca00078e02ff */
[----:B------:R-:W-:-:S14]  /*0e40*/  R2UR UR5, R82 ;  /* 0x00000000520572ca */ /* 0x000fdc00000e0000 */
[----:B------:R-:W2:Y:S01]  /*0e50*/  LDCU UR5, c[0x0][UR5+0x2b0] ;  /* 0x00005600050577ac */ /* 0x000ea20008000800 */
[----:B------:R-:W-:-:S05]  /*0e60*/  CS2R.32 R82, SR_CgaSize ;  /* 0x0000000000527805 */ /* 0x000fca0000008a00 */
[----:B------:R-:W-:-:S05]  /*0e70*/  IMAD R82, R82, -0xa0, RZ ;  /* 0xffffff6052527824 */ /* 0x000fca00078e02ff */
[----:B------:R-:W-:-:S14]  /*0e80*/  R2UR UR4, R82 ;  /* 0x00000000520472ca */ /* 0x000fdc00000e0000 */
[----:B------:R-:W3:Y:S01]  /*0e90*/  LDCU UR4, c[0x0][UR4+0x2b4] ;  /* 0x00005680040477ac */ /* 0x000ee20008000800 */
[----:B------:R-:W4:Y:S01]  /*0ea0*/  S2UR UR8, SR_CTAID.Y ;  /* 0x00000000000879c3 */ /* 0x000f220000002600 */
[----:B------:R-:W-:-:S05]  /*0eb0*/  CS2R.32 R82, SR_CgaSize ;  /* 0x0000000000527805 */ /* 0x000fca0000008a00 */
[----:B------:R-:W-:-:S05]  /*0ec0*/  IMAD R82, R82, -0xa0, RZ ;  /* 0xffffff6052527824 */ /* 0x000fca00078e02ff */
[----:B------:R-:W-:-:S14]  /*0ed0*/  R2UR UR9, R82 ;  /* 0x00000000520972ca */ /* 0x000fdc00000e0000 */
[----:B------:R-:W3:Y:S01]  /*0ee0*/  LDCU UR9, c[0x0][UR9+0x2a0] ;  /* 0x00005400090977ac */ /* 0x000ee20008000800 */
[----:B------:R-:W3:Y:S01]  /*0ef0*/  LDCU UR21, c[0x0][0xb24] ;  /* 0x00016480ff1577ac */ /* 0x000ee20008000800 */
[----:B------:R-:W1:Y:S01]  /*0f00*/  S2UR UR36, SR_CTAID.Z ;  /* 0x00000000002479c3 */ /* 0x000e620000002700 */
[----:B------:R-:W-:-:S05]  /*0f10*/  CS2R.32 R82, SR_CgaSize ;  /* 0x0000000000527805 */ /* 0x000fca0000008a00 */
[----:B------:R-:W-:-:S05]  /*0f20*/  IMAD R82, R82, -0xa0, RZ ;  /* 0xffffff6052527824 */ /* 0x000fca00078e02ff */
[----:B------:R-:W-:-:S14]  /*0f30*/  R2UR UR63, R82 ;  /* 0x00000000523f72ca */ /* 0x000fdc00000e0000 */
[----:B------:R-:W3:Y:S01]  /*0f40*/  LDCU UR63, c[0x0][UR63+0x2a4] ;  /* 0x000054803f3f77ac */ /* 0x000ee20008000800 */
[----:B------:R-:W3:Y:S01]  /*0f50*/  LDCU UR42, c[0x0][0xb24] ;  /* 0x00016480ff2a77ac */ /* 0x000ee20008000800 */
[----:B-1----:R-:W-:Y:S01]  /*0f60*/  I2FP.F32.U32 R3, UR7 ;  /* 0x0000000700037c45 */ /* 0x002fe20008201000 */
[----:B------:R-:W1:Y:S04]  /*0f70*/  LDCU UR28, c[0x0][0xb30] ;  /* 0x00016600ff1c77ac */ /* 0x000e680008000800 */
[----:B--2---:R-:W-:Y:S01]  /*0f80*/  FMUL R3, R3, UR5 ;  /* 0x0000000503037c20 */ /* 0x004fe20008400000 */
[----:B------:R-:W-:Y:S01]  /*0f90*/  USHF.L.U32 UR26, UR47, 0xc, URZ ;  /* 0x0000000c2f1a7899 */ /* 0x000fe200080006ff */
[----:B----4-:R-:W-:Y:S01]  /*0fa0*/  I2FP.F32.U32 R2, UR8 ;  /* 0x0000000800027c45 */ /* 0x010fe20008201000 */
[----:B---3--:R-:W-:-:S03]  /*0fb0*/  UISETP.GE.AND UP2, UPT, UR21, 0x1, UPT ;  /* 0x000000011500788c */ /* 0x008fc6000bf46270 */
[----:B------:R-:W2:Y:S01]  /*0fc0*/  F2I.U32.TRUNC.NTZ R3, R3 ;  /* 0x0000000300037305 */ /* 0x000ea2000020f000 */
[----:B------:R-:W-:Y:S01]  /*0fd0*/  UMOV UR16, UR7 ;  /* 0x0000000700107c82 */ /* 0x000fe20008000000 */
[----:B------:R-:W-:Y:S01]  /*0fe0*/  FMUL R2, R2, UR4 ;  /* 0x0000000402027c20 */ /* 0x000fe20008400000 */
[----:B------:R-:W-:-:S05]  /*0ff0*/  UMOV UR20, UR8 ;  /* 0x0000000800147c82 */ /* 0x000fca0008000000 */
[----:B------:R-:W3:Y:S01]  /*1000*/  F2I.U32.TRUNC.NTZ R2, R2 ;  /* 0x0000000200027305 */ /* 0x000ee2000020f000 */
[----:B--2---:R-:W-:Y:S02]  /*1010*/  R2UR UR4, R3 ;  /* 0x00000000030472ca */ /* 0x004fe400000e0000 */
[----:B---3--:R-:W-:Y:S02]  /*1020*/  R2UR UR6, R2 ;  /* 0x00000000020672ca */ /* 0x008fe400000e0000 */
[----:B------:R-:W-:-:S09]  /*1030*/  PRMT R2, RZ, 0x7610, R2 ;  /* 0x00007610ff027816 */ /* 0x000fd20000000002 */
[----:B------:R-:W-:-:S04]  /*1040*/  UIADD3 UR5, UPT, UPT, -UR4, URZ, URZ ;  /* 0x000000ff04057290 */ /* 0x000fc8000fffe1ff */
[----:B------:R-:W-:Y:S02]  /*1050*/  UIMAD UR5, UR9, UR5, UR7 ;  /* 0x00000005090572a4 */ /* 0x000fe4000f8e0207 */
[----:B------:R-:W-:-:S04]  /*1060*/  UIADD3 UR4, UPT, UPT, -UR6, URZ, URZ ;  /* 0x000000ff06047290 */ /* 0x000fc8000fffe1ff */
[----:B------:R-:W-:Y:S01]  /*1070*/  IMAD.U32 R82, RZ, RZ, UR5 ;  /* 0x00000005ff527e24 */ /* 0x000fe2000f8e00ff */
[----:B------:R-:W-:Y:S01]  /*1080*/  UIMAD UR63, UR63, UR4, UR8 ;  /* 0x000000043f3f72a4 */ /* 0x000fe2000f8e0208 */
[----:B-1----:R-:W-:Y:S11]  /*1090*/  BRA.U UP4, `(.L_x_17) ;  /* 0x0000000104287547 */ /* 0x002ff6000b800000 */
[----:B------:R-:W-:Y:S01]  /*10a0*/  R2UR UR4, R82 ;  /* 0x00000000520472ca */ /* 0x000fe200000e0000 */
[----:B------:R-:W-:Y:S02]  /*10b0*/  UISETP.NE.AND UP0, UPT, UR63, URZ, UPT ;  /* 0x000000ff3f00728c */ /* 0x000fe4000bf05270 */
[----:B------:R-:W-:-:S10]  /*10c0*/  UISETP.NE.AND UP1, UPT, UR63, 0x1, UPT ;  /* 0x000000013f00788c */ /* 0x000fd4000bf25270 */
[----:B------:R-:W-:-:S04]  /*10d0*/  UISETP.EQ.OR UP0, UPT, UR4, URZ, !UP0 ;  /* 0x000000ff0400728c */ /* 0x000fc8000c702670 */
[----:B------:R-:W-:Y:S02]  /*10e0*/  USEL UR5, URZ, 0x1, !UP0 ;  /* 0x00000001ff057887 */ /* 0x000fe4000c000000 */
[----:B------:R-:W-:Y:S02]  /*10f0*/  UISETP.NE.AND UP0, UPT, UR4, URZ, UPT ;  /* 0x000000ff0400728c */ /* 0x000fe4000bf05270 */
[----:B------:R-:W-:-:S04]  /*1100*/  USEL UR4, URZ, 0x2, UP1 ;  /* 0x00000002ff047887 */ /* 0x000fc80008800000 */
[----:B------:R-:W-:-:S04]  /*1110*/  USEL UR4, UR4, 0x2, UP0 ;  /* 0x0000000204047887 */ /* 0x000fc80008000000 */
[----:B------:R-:W-:-:S06]  /*1120*/  UIADD3 UR4, UPT, UPT, UR5, UR4, URZ ;  /* 0x0000000405047290 */ /* 0x000fcc000fffe0ff */
[----:B------:R-:W-:Y:S02]  /*1130*/  MOV R2, UR4 ;  /* 0x0000000400027c02 */ /* 0x000fe40008000f00 */
.L_x_17:
[----:B------:R-:W-:Y:S05]  /*1140*/  BRA.U !UP2, `(.L_x_18) ;  /* 0x000000010ad47547 */ /* 0x000fea000b800000 */
[----:B------:R-:W1:Y:S01]  /*1150*/  LDCU.128 UR12, c[0x0][0xb10] ;  /* 0x00016200ff0c77ac */ /* 0x000e620008000c00 */
[----:B------:R-:W2:Y:S01]  /*1160*/  LDCU UR6, c[0x0][0x370] ;  /* 0x00006e00ff0677ac */ /* 0x000ea20008000800 */
[----:B------:R-:W3:Y:S01]  /*1170*/  LDCU UR5, c[0x0][0x374] ;  /* 0x00006e80ff0577ac */ /* 0x000ee20008000800 */
[----:B------:R-:W4:Y:S01]  /*1180*/  LDCU UR27, c[0x0][0xb0c] ;  /* 0x00016180ff1b77ac */ /* 0x000f220008000800 */
[----:B------:R-:W4:Y:S01]  /*1190*/  LDCU UR4, c[0x0][0xb20] ;  /* 0x00016400ff0477ac */ /* 0x000f220008000800 */
[----:B------:R-:W4:Y:S01]  /*11a0*/  LDCU.64 UR8, c[0x0][0xb28] ;  /* 0x00016500ff0877ac */ /* 0x000f220008000a00 */
[----:B-1----:R-:W-:Y:S02]  /*11b0*/  UISETP.NE.AND UP0, UPT, UR14, 0x1, UPT ;  /* 0x000000010e00788c */ /* 0x002fe4000bf05270 */
[----:B---3--:R-:W-:Y:S02]  /*11c0*/  UIMAD.WIDE.U32 UR10, UR5, UR15, URZ ;  /* 0x0000000f050a72a5 */ /* 0x008fe4000f8e00ff */
[----:B--2---:R-:W-:-:S02]  /*11d0*/  UIMAD.WIDE.U32 UR22, UR6, UR12, URZ ;  /* 0x0000000c061672a5 */ /* 0x004fc4000f8e00ff */
[----:B----4-:R-:W-:Y:S02]  /*11e0*/  UISETP.NE.AND UP1, UPT, UR27, 0x1, UPT ;  /* 0x000000011b00788c */ /* 0x010fe4000bf25270 */
[----:B------:R-:W-:Y:S01]  /*11f0*/  UISETP.NE.AND UP2, UPT, UR21, 0x1, UPT ;  /* 0x000000011500788c */ /* 0x000fe2000bf45270 */
[----:B------:R-:W-:Y:S02]  /*1200*/  UMOV UR10, UR11 ;  /* 0x0000000b000a7c82 */ /* 0x000fe40008000000 */
[----:B------:R-:W-:Y:S01]  /*1210*/  UMOV UR22, UR23 ;  /* 0x0000001700167c82 */ /* 0x000fe20008000000 */
[----:B------:R-:W-:Y:S02]  /*1220*/  @UP0 USHF.R.U32.HI UR5, URZ, UR4, UR10 ;  /* 0x00000004ff050299 */ /* 0x000fe4000801160a */
[----:B------:R-:W-:Y:S02]  /*1230*/  UIMAD.WIDE.U32 UR24, UR20, UR15, URZ ;  /* 0x0000000f141872a5 */ /* 0x000fe4000f8e00ff */
[----:B------:R-:W-:-:S02]  /*1240*/  UIMAD.WIDE.U32 UR10, UR5, UR8, URZ ;  /* 0x00000008050a72a5 */ /* 0x000fc4000f8e00ff */
[----:B------:R-:W-:Y:S02]  /*1250*/  @UP1 USHF.R.U32.HI UR6, URZ, UR13, UR22 ;  /* 0x0000000dff061299 */ /* 0x000fe40008011616 */
[----:B------:R-:W-:Y:S02]  /*1260*/  UIMAD.WIDE.U32 UR18, UR16, UR12, URZ ;  /* 0x0000000c101272a5 */ /* 0x000fe4000f8e00ff */
[----:B------:R-:W-:Y:S01]  /*1270*/  UIMAD.WIDE.U32 UR22, UR6, UR8, URZ ;  /* 0x00000008061672a5 */ /* 0x000fe2000f8e00ff */
[----:B------:R-:W-:Y:S01]  /*1280*/  UMOV UR24, UR25 ;  /* 0x0000001900187c82 */ /* 0x000fe20008000000 */
[----:B------:R-:W-:Y:S01]  /*1290*/  UMOV UR10, UR11 ;  /* 0x0000000b000a7c82 */ /* 0x000fe20008000000 */
[----:B------:R-:W-:Y:S02]  /*12a0*/  USHF.R.U32.HI UR24, URZ, UR4, UR24 ;  /* 0x00000004ff187299 */ /* 0x000fe40008011618 */
[----:B------:R-:W-:Y:S02]  /*12b0*/  @UP2 USHF.R.U32.HI UR5, URZ, UR9, UR10 ;  /* 0x00000009ff052299 */ /* 0x000fe4000801160a */
[----:B------:R-:W-:Y:S01]  /*12c0*/  UMOV UR7, UR23 ;  /* 0x0000001700077c82 */ /* 0x000fe20008000000 */
[----:B------:R-:W-:Y:S01]  /*12d0*/  UMOV UR18, UR19 ;  /* 0x0000001300127c82 */ /* 0x000fe20008000000 */
[----:B------:R-:W-:-:S02]  /*12e0*/  @UP2 USHF.R.U32.HI UR6, URZ, UR9, UR7 ;  /* 0x00000009ff062299 */ /* 0x000fc40008011607 */
[----:B------:R-:W-:Y:S02]  /*12f0*/  USHF.R.U32.HI UR13, URZ, UR13, UR18 ;  /* 0x0000000dff0d7299 */ /* 0x000fe40008011612 */
[----:B------:R-:W-:Y:S02]  /*1300*/  USEL UR4, UR20, UR24, !UP0 ;  /* 0x0000001814047287 */ /* 0x000fe4000c000000 */
[----:B------:R-:W-:Y:S02]  /*1310*/  UIMAD UR7, UR5, UR21, URZ ;  /* 0x00000015050772a4 */ /* 0x000fe4000f8e02ff */
[----:B------:R-:W-:Y:S02]  /*1320*/  USEL UR5, UR16, UR13, !UP1 ;  /* 0x0000000d10057287 */ /* 0x000fe4000c800000 */
[----:B------:R-:W-:Y:S02]  /*1330*/  UIMAD UR12, UR6, UR21, URZ ;  /* 0x00000015060c72a4 */ /* 0x000fe4000f8e02ff */
[----:B------:R-:W-:-:S02]  /*1340*/  UISETP.GE.AND UP0, UPT, UR4, UR7, UPT ;  /* 0x000000070400728c */ /* 0x000fc4000bf06270 */
[----:B------:R-:W-:Y:S02]  /*1350*/  UIMAD.WIDE.U32 UR10, UR4, UR8, URZ ;  /* 0x00000008040a72a5 */ /* 0x000fe4000f8e00ff */
[----:B------:R-:W-:Y:S02]  /*1360*/  UISETP.GE.OR UP0, UPT, UR5, UR12, UP0 ;  /* 0x0000000c0500728c */ /* 0x000fe40008706670 */
[----:B------:R-:W-:Y:S02]  /*1370*/  UIMAD.WIDE.U32 UR12, UR5, UR8, URZ ;  /* 0x00000008050c72a5 */ /* 0x000fe4000f8e00ff */
[----:B------:R-:W-:Y:S01]  /*1380*/  UIADD3 UR10, UPT, UPT, -UR4, URZ, URZ ;  /* 0x000000ff040a7290 */ /* 0x000fe2000fffe1ff */
[----:B------:R-:W-:Y:S01]  /*1390*/  UMOV UR8, UR11 ;  /* 0x0000000b00087c82 */ /* 0x000fe20008000000 */
[----:B------:R-:W-:Y:S02]  /*13a0*/  UIADD3 UR11, UPT, UPT, -UR5, URZ, URZ ;  /* 0x000000ff050b7290 */ /* 0x000fe4000fffe1ff */
[----:B------:R-:W-:-:S03]  /*13b0*/  USHF.R.U32.HI UR8, URZ, UR9, UR8 ;  /* 0x00000009ff087299 */ /* 0x000fc60008011608 */
[----:B------:R-:W-:Y:S01]  /*13c0*/  @!UP0 UMOV UR7, UR13 ;  /* 0x0000000d00078c82 */ /* 0x000fe20008000000 */
[----:B------:R-:W-:Y:S02]  /*13d0*/  UIMAD UR20, UR14, UR10, UR20 ;  /* 0x0000000a0e1472a4 */ /* 0x000fe4000f8e0214 */
[----:B------:R-:W-:Y:S02]  /*13e0*/  USEL UR8, UR4, UR8, !UP2 ;  /* 0x0000000804087287 */ /* 0x000fe4000d000000 */
[----:B------:R-:W-:Y:S02]  /*13f0*/  @!UP0 USHF.R.U32.HI UR7, URZ, UR9, UR7 ;  /* 0x00000009ff078299 */ /* 0x000fe40008011607 */
[----:B------:R-:W-:Y:S02]  /*1400*/  UIADD3 UR9, UPT, UPT, -UR8, URZ, URZ ;  /* 0x000000ff08097290 */ /* 0x000fe4000fffe1ff */
[----:B------:R-:W-:Y:S02]  /*1410*/  @!UP0 USEL UR7, UR5, UR7, !UP2 ;  /* 0x0000000705078287 */ /* 0x000fe4000d000000 */
[----:B------:R-:W-:-:S02]  /*1420*/  UIMAD UR9, UR21, UR9, UR4 ;  /* 0x00000009150972a4 */ /* 0x000fc4000f8e0204 */
[----:B------:R-:W-:Y:S02]  /*1430*/  @!UP0 UIADD3 UR8, UPT, UPT, UR8, -UR7, URZ ;  /* 0x8000000708088290 */ /* 0x000fe4000fffe0ff */
[----:B------:R-:W-:Y:S02]  /*1440*/  @!UP0 UIMAD UR6, UR9, UR6, UR7 ;  /* 0x00000006090682a4 */ /* 0x000fe4000f8e0207 */
[----:B------:R-:W-:Y:S02]  /*1450*/  @!UP0 UIMAD UR4, UR8, UR21, UR5 ;  /* 0x00000015080482a4 */ /* 0x000fe4000f8e0205 */
[----:B------:R-:W-:Y:S02]  /*1460*/  UIMAD UR16, UR27, UR11, UR16 ;  /* 0x0000000b1b1072a4 */ /* 0x000fe4000f8e0210 */
[----:B------:R-:W-:Y:S01]  /*1470*/  UIMAD UR20, UR4, UR14, UR20 ;  /* 0x0000000e041472a4 */ /* 0x000fe2000f8e0214 */
[----:B------:R-:W-:Y:S02]  /*1480*/  @!UP0 UMOV UR5, UR6 ;  /* 0x0000000600058c82 */ /* 0x000fe40008000000 */
[----:B------:R-:W-:-:S12]  /*1490*/  UIMAD UR16, UR5, UR27, UR16 ;  /* 0x0000001b051072a4 */ /* 0x000fd8000f8e0210 */
.L_x_18:
[----:B------:R-:W-:Y:S02]  /*14a0*/  UISETP.NE.AND UP1, UPT, UR28, 0x1, UPT ;  /* 0x000000011c00788c */ /* 0x000fe4000bf25270 */
[----:B------:R-:W-:Y:S02]  /*14b0*/  UISETP.NE.AND UP0, UPT, UR17, 0x2, UPT ;  /* 0x000000021100788c */ /* 0x000fe4000bf05270 */
[----:B------:R-:W-:-:S05]  /*14c0*/  ULOP3.LUT UR21, UR26, 0x1000, URZ, 0xc0, !UPT ;  /* 0x000010001a157892 */ /* 0x000fca000f8ec0ff */
[----:B------:R-:W-:Y:S07]  /*14d0*/  BRA.U UP1, `(.L_x_19) ;  /* 0x0000000101447547 */ /* 0x000fee000b800000 */
[----:B------:R-:W1:Y:S01]  /*14e0*/  LDCU.128 UR8, c[0x0][0xb10] ;  /* 0x00016200ff0877ac */ /* 0x000e620008000c00 */
[----:B------:R-:W2:Y:S01]  /*14f0*/  LDCU UR12, c[0x0][0xb0c] ;  /* 0x00016180ff0c77ac */ /* 0x000ea20008000800 */
[----:B------:R-:W3:Y:S01]  /*1500*/  LDCU UR13, c[0x0][0xb20] ;  /* 0x00016400ff0d77ac */ /* 0x000ee20008000800 */
[----:B-1----:R-:W-:Y:S02]  /*1510*/  UIMAD.WIDE.U32 UR6, UR16, UR8, URZ ;  /* 0x00000008100672a5 */ /* 0x002fe4000f8e00ff */
[----:B------:R-:W-:Y:S02]  /*1520*/  UIMAD.WIDE.U32 UR4, UR20, UR11, URZ ;  /* 0x0000000b140472a5 */ /* 0x000fe4000f8e00ff */
[----:B--2---:R-:W-:Y:S02]  /*1530*/  UISETP.NE.AND UP2, UPT, UR12, 0x1, UPT ;  /* 0x000000010c00788c */ /* 0x004fe4000bf45270 */
[----:B------:R-:W-:Y:S01]  /*1540*/  UISETP.NE.AND UP1, UPT, UR10, 0x1, UPT ;  /* 0x000000010a00788c */ /* 0x000fe2000bf25270 */
[----:B------:R-:W-:-:S02]  /*1550*/  UMOV UR6, UR7 ;  /* 0x0000000700067c82 */ /* 0x000fc40008000000 */
[----:B------:R-:W-:Y:S01]  /*1560*/  UMOV UR4, UR5 ;  /* 0x0000000500047c82 */ /* 0x000fe20008000000 */
[----:B------:R-:W-:Y:S02]  /*1570*/  USHF.R.U32.HI UR6, URZ, UR9, UR6 ;  /* 0x00000009ff067299 */ /* 0x000fe40008011606 */
[----:B---3--:R-:W-:Y:S02]  /*1580*/  USHF.R.U32.HI UR4, URZ, UR13, UR4 ;  /* 0x0000000dff047299 */ /* 0x008fe40008011604 */
[----:B------:R-:W-:Y:S02]  /*1590*/  USEL UR5, UR16, UR6, !UP2 ;  /* 0x0000000610057287 */ /* 0x000fe4000d000000 */
[----:B------:R-:W-:-:S04]  /*15a0*/  USEL UR4, UR20, UR4, !UP1 ;  /* 0x0000000414047287 */ /* 0x000fc8000c800000 */
[----:B------:R-:W-:Y:S02]  /*15b0*/  UIADD3 UR6, UPT, UPT, UR5, -UR4, URZ ;  /* 0x8000000405067290 */ /* 0x000fe4000fffe0ff */
[----:B------:R-:W-:Y:S02]  /*15c0*/  UIADD3 UR4, UPT, UPT, -UR5, UR4, URZ ;  /* 0x0000000405047290 */ /* 0x000fe4000fffe1ff */
[----:B------:R-:W-:Y:S02]  /*15d0*/  UIMAD UR20, UR6, UR10, UR20 ;  /* 0x0000000a061472a4 */ /* 0x000fe4000f8e0214 */
[----:B------:R-:W-:-:S12]  /*15e0*/  UIMAD UR16, UR4, UR12, UR16 ;  /* 0x0000000c041072a4 */ /* 0x000fd8000f8e0210 */
.L_x_19:
[----:B------:R-:W-:Y:S05]  /*15f0*/  BRA.U !UP5, `(.L_x_20) ;  /* 0x000000010d0c7547 */ /* 0x000fea000b800000 */
[----:B------:R-:W-:Y:S01]  /*1600*/  UCGABAR_WAIT ;  /* 0x0000000000007dc7 */ /* 0x000fe20008000000 */
[----:B------:R-:W-:Y:S01]  /*1610*/  CCTL.IVALL ;  /* 0x00000000ff00798f */ /* 0x000fe20002000000 */
[----:B------:R-:W-:Y:S05]  /*1620*/  BRA `(.L_x_21) ;  /* 0x0000000000047947 */ /* 0x000fea0003800000 */
.L_x_20:
[----:B------:R-:W-:Y:S06]  /*1630*/  BAR.SYNC.DEFER_BLOCKING 0x0 ;  /* 0x0000000000007b1d */ /* 0x000fec0000010000 */
.L_x_21:
[----:B------:R-:W-:Y:S05]  /*1640*/  BRA.U UP0, `(.L_x_22) ;  /* 0x0000001100c07547 */ /* 0x000fea000b800000 */
[----:B------:R-:W1:Y:S01]  /*1650*/  LDCU UR6, c[0x0][0x38c] ;  /* 0x00007180ff0677ac */ /* 0x000e620008000800 */
[----:B------:R-:W-:Y:S01]  /*1660*/  PLOP3.LUT P1, PT, PT, PT, UP3, 0x80, 0x8 ;  /* 0x000000000008781c */ /* 0x000fe20003f2f038 */
[----:B------:R-:W-:Y:S01]  /*1670*/  IMAD.MOV.U32 R12, RZ, RZ, 0x1 ;  /* 0x00000001ff0c7424 */ /* 0x000fe200078e00ff */
[----:B------:R-:W-:Y:S01]  /*1680*/  ISETP.EQ.OR P2, PT, R0, RZ, P3 ;  /* 0x000000ff0000720c */ /* 0x000fe20001f42670 */
[----:B------:R-:W-:Y:S01]  /*1690*/  UISETP.NE.AND UP1, UPT, UR17, URZ, UPT ;  /* 0x000000ff1100728c */ /* 0x000fe2000bf25270 */
[----:B------:R-:W-:Y:S02]  /*16a0*/  PLOP3.LUT P1, PT, P1, PT, PT, 0x8, 0x80 ;  /* 0x000000000080781c */ /* 0x000fe40000f2e170 */
[----:B------:R-:W-:Y:S01]  /*16b0*/  CS2R R10, SRZ ;  /* 0x00000000000a7805 */ /* 0x000fe2000001ff00 */
[----:B------:R-:W-:Y:S01]  /*16c0*/  IMAD.MOV.U32 R9, RZ, RZ, RZ ;  /* 0x000000ffff097224 */ /* 0x000fe200078e00ff */
[----:B------:R-:W2:Y:S01]  /*16d0*/  LDCU UR39, c[0x0][0x370] ;  /* 0x00006e00ff2777ac */ /* 0x000ea20008000800 */
[----:B------:R-:W-:Y:S01]  /*16e0*/  IMAD.MOV.U32 R8, RZ, RZ, 0x1 ;  /* 0x00000001ff087424 */ /* 0x000fe200078e00ff */
[----:B------:R-:W-:Y:S01]  /*16f0*/  USEL UR25, UR43, 0x2, UP1 ;  /* 0x000000022b197887 */ /* 0x000fe20008800000 */
[----:B------:R-:W3:Y:S01]  /*1700*/  LDCU.64 UR28, c[0x0][0x348] ;  /* 0x00006900ff1c77ac */ /* 0x000ee20008000a00 */
[----:B-1----:R-:W-:-:S02]  /*1710*/  UIADD3 UR5, UPT, UPT, UR6, 0x3f, URZ ;  /* 0x0000003f06057890 */ /* 0x002fc4000fffe0ff */
[----:B------:R-:W-:Y:S02]  /*1720*/  USHF.R.U32.HI UR44, URZ, 0x6, UR21 ;  /* 0x00000006ff2c7899 */ /* 0x000fe40008011615 */
[----:B------:R-:W-:Y:S02]  /*1730*/  USHF.R.S32.HI UR4, URZ, 0x1f, UR5 ;  /* 0x0000001fff047899 */ /* 0x000fe40008011405 */
[----:B------:R-:W-:Y:S02]  /*1740*/  UIADD3 UR45, UPT, UPT, UR6, 0x7e, URZ ;  /* 0x0000007e062d7890 */ /* 0x000fe4000fffe0ff */
[----:B------:R-:W-:Y:S01]  /*1750*/  ULEA.HI UR4, UR4, UR5, URZ, 0x6 ;  /* 0x0000000504047291 */ /* 0x000fe2000f8f30ff */
[----:B------:R-:W1:Y:S03]  /*1760*/  LDCU UR38, c[0x0][0x374] ;  /* 0x00006e80ff2677ac */ /* 0x000e660008000800 */
[----:B------:R-:W-:-:S02]  /*1770*/  USHF.R.S32.HI UR41, URZ, 0x6, UR4 ;  /* 0x00000006ff297899 */ /* 0x000fc40008011404 */
[----:B------:R-:W-:Y:S02]  /*1780*/  UIADD3 UR4, UPT, UPT, UR6, -0x1, URZ ;  /* 0xffffffff06047890 */ /* 0x000fe4000fffe0ff */
[----:B------:R-:W-:Y:S02]  /*1790*/  UISETP.LT.U32.AND UP0, UPT, UR41, 0x4, UPT ;  /* 0x000000042900788c */ /* 0x000fe4000bf01070 */
[----:B------:R-:W-:Y:S02]  /*17a0*/  UISETP.GE.U32.AND UP2, UPT, UR4, -0x7f, UPT ;  /* 0xffffff810400788c */ /* 0x000fe4000bf46070 */
[----:B------:R-:W-:Y:S01]  /*17b0*/  USEL UR40, UR41, 0x4, UP0 ;  /* 0x0000000429287887 */ /* 0x000fe20008000000 */
[----:B------:R-:W-:-:S03]  /*17c0*/  UMOV UR5, URZ ;  /* 0x000000ff00057c82 */ /* 0x000fc60008000000 */
[----:B------:R-:W-:Y:S02]  /*17d0*/  UIADD3 UR24, UPT, UPT, UR40, -0x1, URZ ;  /* 0xffffffff28187890 */ /* 0x000fe4000fffe0ff */
[----:B------:R-:W-:-:S03]  /*17e0*/  UIADD3 UR43, UPT, UPT, UR41, -UR40, URZ ;  /* 0x80000028292b7290 */ /* 0x000fc6000fffe0ff */
[----:B------:R-:W-:-:S04]  /*17f0*/  @UP2 UIADD3 UR24, UPT, UPT, UR40, URZ, URZ ;  /* 0x000000ff28182290 */ /* 0x000fc8000fffe0ff */
[----:B-123--:R-:W-:-:S12]  /*1800*/  UIADD3 UR24, UPT, UPT, UR24, 0x1, URZ ;  /* 0x0000000118187890 */ /* 0x00efd8000fffe0ff */
.L_x_42:
[----:B------:R-:W-:Y:S01]  /*1810*/  UISETP.NE.AND UP0, UPT, UR47, URZ, UPT ;  /* 0x000000ff2f00728c */ /* 0x000fe2000bf05270 */
[----:B-1----:R-:W1:Y:S08]  /*1820*/  S2UR UR47, SR_CgaCtaId ;  /* 0x00000000002f79c3 */ /* 0x002e700000008800 */
[----:B------:R-:W-:Y:S05]  /*1830*/  BRA.U UP0, `(.L_x_23) ;  /* 0x0000000100347547 */ /* 0x000fea000b800000 */
[----:B------:R-:W2:Y:S01]  /*1840*/  S2R R0, SR_CgaCtaId ;  /* 0x0000000000007919 */ /* 0x000ea20000008800 */
[----:B------:R-:W-:Y:S02]  /*1850*/  MOV R3, 0x400 ;  /* 0x0000040000037802 */ /* 0x000fe40000000f00 */
[----:B------:R-:W-:Y:S02]  /*1860*/  SHF.L.U32 R2, R8, 0x1f, RZ ;  /* 0x0000001f08027819 */ /* 0x000fe400000006ff */
[----:B--2---:R-:W-:-:S05]  /*1870*/  LEA R0, R0, R3, 0x18 ;  /* 0x0000000300007211 */ /* 0x004fca00078ec0ff */
[----:B------:R-:W-:-:S04]  /*1880*/  IMAD R3, R9, 0x8, R0 ;  /* 0x0000000809037824 */ /* 0x000fc800078e0200 */
[----:B------:R-:W2:Y:S02]  /*1890*/  SYNCS.PHASECHK.TRANS64.TRYWAIT P0, [R3+URZ+0x100], R2 ;  /* 0x00010002030075a7 */ /* 0x000ea400080011ff */
[----:B--2---:R-:W-:Y:S05]  /*18a0*/  @!P0 BRA `(.L_x_24) ;  /* 0x0000007800cc8947 */ /* 0x004fea0003800000 */
.L_x_138:
[----:B------:R-:W-:Y:S01]  /*18b0*/  VIADD R9, R9, 0x1 ;  /* 0x0000000109097836 */ /* 0x000fe20000000000 */
[----:B------:R2:W-:Y:S04]  /*18c0*/  SYNCS.ARRIVE.TRANS64.A1T0 RZ, [R3+URZ+0xf0], RZ ;  /* 0x0000f0ff03ff79a7 */ /* 0x0005e800081000ff */
[----:B------:R-:W-:-:S04]  /*18d0*/  ISETP.NE.AND P0, PT, R9, 0x2, PT ;  /* 0x000000020900780c */ /* 0x000fc80003f05270 */
[----:B------:R-:W-:Y:S02]  /*18e0*/  SEL R9, R9, RZ, P0 ;  /* 0x000000ff09097207 */ /* 0x000fe40000000000 */
[----:B--2---:R-:W-:-:S04]  /*18f0*/  SEL R3, RZ, 0x1, P0 ;  /* 0x00000001ff037807 */ /* 0x004fc80000000000 */
[----:B------:R-:W-:-:S07]  /*1900*/  LOP3.LUT R8, R8, R3, RZ, 0x3c, !PT ;  /* 0x0000000308087212 */ /* 0x000fce00078e3cff */
.L_x_23:
[----:B------:R-:W-:Y:S01]  /*1910*/  UMOV UR6, 0x400 ;  /* 0x0000040000067882 */ /* 0x000fe20000000000 */
[----:B------:R-:W-:Y:S01]  /*1920*/  SHF.L.U32 R0, R12, 0x1f, RZ ;  /* 0x0000001f0c007819 */ /* 0x000fe200000006ff */
[----:B-1----:R-:W-:Y:S02]  /*1930*/  ULEA UR6, UR47, UR6, 0x18 ;  /* 0x000000062f067291 */ /* 0x002fe4000f8ec0ff */
[----:B------:R-:W-:Y:S02]  /*1940*/  UISETP.GE.U32.AND UP0, UPT, UR45, 0x7f, UPT ;  /* 0x0000007f2d00788c */ /* 0x000fe4000bf06070 */
[----:B------:R-:W-:Y:S02]  /*1950*/  ULEA UR4, UR5, UR6, 0x3 ;  /* 0x0000000605047291 */ /* 0x000fe4000f8e18ff */
[----:B------:R-:W-:Y:S02]  /*1960*/  USHF.L.U32 UR11, UR20, 0x7, URZ ;  /* 0x00000007140b7899 */ /* 0x000fe400080006ff */
[----:B------:R-:W-:Y:S01]  /*1970*/  ULEA UR35, UR16, UR44, 0x7 ;  /* 0x0000002c10237291 */ /* 0x000fe2000f8e38ff */
[----:B------:R-:W-:-:S04]  /*1980*/  UMOV UR13, URZ ;  /* 0x000000ff000d7c82 */ /* 0x000fc80008000000 */
[----:B------:R1:W2:Y:S01]  /*1990*/  SYNCS.PHASECHK.TRANS64.TRYWAIT P0, [UR4+0x20], R0 ;  /* 0x00002000ff0075a7 */ /* 0x0002a20008001104 */
[----:B------:R-:W-:Y:S06]  /*19a0*/  BRA.U !UP0, `(.L_x_25) ;  /* 0x0000000108bc7547 */ /* 0x000fec000b800000 */
[----:B------:R-:W-:Y:S01]  /*19b0*/  UMOV UR7, URZ ;  /* 0x000000ff00077c82 */ /* 0x000fe20008000000 */
[----:B------:R-:W-:-:S05]  /*19c0*/  UMOV UR4, UR5 ;  /* 0x0000000500047c82 */ /* 0x000fca0008000000 */
.L_x_31:
[----:B------:R-:W-:Y:S01]  /*19d0*/  ULEA UR33, UR4, UR6, 0x3 ;  /* 0x0000000604217291 */ /* 0x000fe2000f8e18ff */
[----:B--2---:R-:W-:Y:S01]  /*19e0*/  @!P3 MOV R2, 0x8000 ;  /* 0x000080000002b802 */ /* 0x004fe20000000f00 */
[----:B--2-4-:R-:W-:Y:S10]  /*19f0*/  @P0 BRA `(.L_x_26) ;  /* 0x00000000000c0947 */ /* 0x014ff40003800000 */
[----:B------:R-:W-:-:S04]  /*1a00*/  SHF.L.U32 R3, R12, 0x1f, RZ ;  /* 0x0000001f0c037819 */ /* 0x000fc800000006ff */
[----:B------:R-:W2:Y:S02]  /*1a10*/  SYNCS.PHASECHK.TRANS64.TRYWAIT P0, [UR33+0x20], R3 ;  /* 0x00002003ff0075a7 */ /* 0x000ea40008001121 */
[----:B--2---:R-:W-:Y:S05]  /*1a20*/  @!P0 BRA `(.L_x_27) ;  /* 0x0000007800808947 */ /* 0x004fea0003800000 */
.L_x_26:
[----:B------:R2:W-:Y:S01]  /*1a30*/  @!P3 SYNCS.ARRIVE.TRANS64 RZ, [UR33], R2 ;  /* 0x00000002ffffb9a7 */ /* 0x0005e20008000021 */
[----:B------:R-:W-:-:S04]  /*1a40*/  ULOP3.LUT UR5, UR25, 0x2, URZ, 0xfc, !UPT ;  /* 0x0000000219057892 */ /* 0x000fc8000f8efcff */
[----:B------:R-:W-:-:S09]  /*1a50*/  UISETP.NE.AND UP0, UPT, UR5, 0x2, UPT ;  /* 0x000000020500788c */ /* 0x000fd2000bf05270 */
[----:B------:R-:W-:Y:S05]  /*1a60*/  BRA.U UP0, `(.L_x_28) ;  /* 0x0000000100047547 */ /* 0x000fea000b800000 */
[----:B------:R-:W-:Y:S05]  /*1a70*/  BPT.TRAP 0x1 ;  /* 0x000000040000795c */ /* 0x000fea0000300000 */
.L_x_28:
[----:B------:R-:W-:Y:S04]  /*1a80*/  BSSY.RECONVERGENT B0, `(.L_x_29) ;  /* 0x0000003000007945 */ /* 0x000fe80003800200 */
[----:B------:R-:W-:Y:S05]  /*1a90*/  @P2 BRA `(.L_x_30) ;  /* 0x0000000000042947 */ /* 0x000fea0003800000 */
[----:B------:R-:W-:Y:S05]  /*1aa0*/  BPT.TRAP 0x1 ;  /* 0x000000040000795c */ /* 0x000fea0000300000 */
.L_x_30:
[----:B------:R-:W-:Y:S05]  /*1ab0*/  BSYNC.RECONVERGENT B0 ;  /* 0x0000000000007941 */ /* 0x000fea0003800200 */
.L_x_29:
[----:B------:R-:W-:Y:S02]  /*1ac0*/  UIADD3 UR5, UPT, UPT, UR4, 0x1, URZ ;  /* 0x0000000104057890 */ /* 0x000fe4000fffe0ff */
[----:B------:R-:W-:Y:S02]  /*1ad0*/  UIADD3 UR16, UP1, UPT, UR28, 0x80, URZ ;  /* 0x000000801c107890 */ /* 0x000fe4000ff3e0ff */
[----:B------:R-:W-:Y:S02]  /*1ae0*/  UISETP.NE.AND UP0, UPT, UR5, 0x4, UPT ;  /* 0x000000040500788c */ /* 0x000fe4000bf05270 */
[----:B------:R-:W-:Y:S02]  /*1af0*/  USHF.L.U32 UR34, UR7, 0x6, URZ ;  /* 0x0000000607227899 */ /* 0x000fe400080006ff */
[----:B------:R-:W-:Y:S02]  /*1b00*/  USEL UR9, URZ, 0x1, UP0 ;  /* 0x00000001ff097887 */ /* 0x000fe40008000000 */
[----:B------:R-:W-:-:S02]  /*1b10*/  USEL UR5, UR5, URZ, UP0 ;  /* 0x000000ff05057287 */ /* 0x000fc40008000000 */
[----:B------:R-:W-:Y:S02]  /*1b20*/  UIADD3 UR14, UP0, UPT, UR28, 0x180, URZ ;  /* 0x000001801c0e7890 */ /* 0x000fe4000ff1e0ff */
[----:B------:R-:W-:Y:S01]  /*1b30*/  ULEA UR8, UR5, UR6, 0x3 ;  /* 0x0000000605087291 */ /* 0x000fe2000f8e18ff */
[----:B------:R-:W-:Y:S01]  /*1b40*/  LOP3.LUT R12, R12, UR9, RZ, 0x3c, !PT ;  /* 0x000000090c0c7c12 */ /* 0x000fe2000f8e3cff */
[----:B------:R-:W-:Y:S02]  /*1b50*/  UIADD3.X UR17, UPT, UPT, URZ, UR29, URZ, UP1, !UPT ;  /* 0x0000001dff117290 */ /* 0x000fe40008ffe4ff */
[----:B------:R-:W-:Y:S01]  /*1b60*/  UIADD3.X UR15, UPT, UPT, URZ, UR29, URZ, UP0, !UPT ;  /* 0x0000001dff0f7290 */ /* 0x000fe200087fe4ff */
[----:B-1----:R-:W-:Y:S01]  /*1b70*/  SHF.L.U32 R0, R12, 0x1f, RZ ;  /* 0x0000001f0c007819 */ /* 0x002fe200000006ff */
[----:B------:R-:W-:Y:S01]  /*1b80*/  UMOV UR18, 0x0 ;  /* 0x0000000000127882 */ /* 0x000fe20000000000 */
[----:B------:R-:W-:Y:S01]  /*1b90*/  UMOV UR19, 0x10000000 ;  /* 0x1000000000137882 */ /* 0x000fe20000000000 */
[----:B------:R-:W-:Y:S01]  /*1ba0*/  UMOV UR12, UR36 ;  /* 0x00000024000c7c82 */ /* 0x000fe20008000000 */
[----:B------:R3:W4:Y:S01]  /*1bb0*/  SYNCS.PHASECHK.TRANS64.TRYWAIT P0, [UR8+0x20], R0 ;  /* 0x00002000ff0075a7 */ /* 0x0007220008001108 */
[----:B------:R-:W-:Y:S01]  /*1bc0*/  USHF.L.U32 UR8, UR4, 0xe, URZ ;  /* 0x0000000e04087899 */ /* 0x000fe200080006ff */
[----:B------:R-:W-:-:S02]  /*1bd0*/  UMOV UR9, UR33 ;  /* 0x0000002100097c82 */ /* 0x000fc40008000000 */
[----:B------:R-:W-:Y:S01]  /*1be0*/  UMOV UR4, 0x30000 ;  /* 0x0003000000047882 */ /* 0x000fe20000000000 */
[----:B------:R-:W-:Y:S02]  /*1bf0*/  ULEA UR32, UR21, UR8, 0x1 ;  /* 0x0000000815207291 */ /* 0x000fe4000f8e08ff */
[----:B------:R-:W-:Y:S02]  /*1c00*/  UIADD3 UR8, UPT, UPT, UR6, 0x18400, UR8 ;  /* 0x0001840006087890 */ /* 0x000fe4000fffe008 */
[----:B------:R-:W-:Y:S01]  /*1c10*/  UIADD3 UR32, UPT, UPT, UR6, 0x8400, UR32 ;  /* 0x0000840006207890 */ /* 0x000fe2000fffe020 */
[----:B------:R-:W-:Y:S01]  /*1c20*/  UMOV UR10, UR34 ;  /* 0x00000022000a7c82 */ /* 0x000fe20008000000 */
[----:B------:R-:W-:Y:S01]  /*1c30*/  UIADD3 UR7, UPT, UPT, UR7, 0x1, URZ ;  /* 0x0000000107077890 */ /* 0x000fe2000fffe0ff */
[----:B------:R-:W-:-:S03]  /*1c40*/  UMOV UR13, UR24 ;  /* 0x00000018000d7c82 */ /* 0x000fc60008000000 */
[----:B------:R-:W-:-:S03]  /*1c50*/  UISETP.NE.AND UP0, UPT, UR7, UR24, UPT ;  /* 0x000000180700728c */ /* 0x000fc6000bf05270 */
[----:B------:R1:W-:Y:S01]  /*1c60*/  UTMALDG.3D.MULTICAST [UR32], [UR16], UR4, desc[UR18] ;  /* 0x00001220100073b4 */ /* 0x0003e20008011804 */
[----:B------:R3:W-:Y:S01]  /*1c70*/  UTMALDG.3D [UR8], [UR14], desc[UR18] ;  /* 0x000012080e0075b4 */ /* 0x0007e20008011000 */
[----:B-1----:R-:W-:-:S04]  /*1c80*/  UMOV UR4, UR5 ;  /* 0x0000000500047c82 */ /* 0x002fc80008000000 */
[----:B---3--:R-:W-:Y:S05]  /*1c90*/  BRA.U UP0, `(.L_x_31) ;  /* 0xfffffffd004c7547 */ /* 0x008fea000b83ffff */
.L_x_25:
[----:B------:R-:W-:Y:S01]  /*1ca0*/  ULEA UR4, UR5, UR6, 0x3 ;  /* 0x0000000605047291 */ /* 0x000fe2000f8e18ff */
[----:B-1----:R-:W-:Y:S01]  /*1cb0*/  SHF.L.U32 R0, R12, 0x1f, RZ ;  /* 0x0000001f0c007819 */ /* 0x002fe200000006ff */
[----:B------:R-:W-:Y:S01]  /*1cc0*/  @!P1 SYNCS.ARRIVE.TRANS64.A1T0 RZ, [UR6+0x88], RZ ;  /* 0x000088ffffff99a7 */ /* 0x000fe20008100006 */
[----:B------:R-:W-:-:S06]  /*1cd0*/  UISETP.GT.AND UP0, UPT, UR41, UR40, UPT ;  /* 0x000000282900728c */ /* 0x000fcc000bf04270 */
[----:B--2-4-:R1:W2:Y:S03]  /*1ce0*/  SYNCS.PHASECHK.TRANS64.TRYWAIT P0, [UR4+0x20], R0 ;  /* 0x00002000ff0075a7 */ /* 0x0142a60008001104 */
[----:B------:R-:W-:Y:S05]  /*1cf0*/  BRA.U !UP0, `(.L_x_32) ;  /* 0x0000000108c07547 */ /* 0x000fea000b800000 */
[----:B------:R-:W-:Y:S01]  /*1d00*/  UIADD3 UR26, UPT, UPT, UR43, UR13, URZ ;  /* 0x0000000d2b1a7290 */ /* 0x000fe2000fffe0ff */
[----:B------:R-:W-:-:S11]  /*1d10*/  UMOV UR4, UR5 ;  /* 0x0000000500047c82 */ /* 0x000fd60008000000 */
.L_x_38:
[----:B------:R-:W-:Y:S01]  /*1d20*/  ULEA UR17, UR4, UR6, 0x3 ;  /* 0x0000000604117291 */ /* 0x000fe2000f8e18ff */
[----:B--2---:R-:W-:Y:S01]  /*1d30*/  @!P3 MOV R2, 0x8000 ;  /* 0x000080000002b802 */ /* 0x004fe20000000f00 */
[----:B--2-4-:R-:W-:Y:S10]  /*1d40*/  @P0 BRA `(.L_x_33) ;  /* 0x00000000000c0947 */ /* 0x014ff40003800000 */
[----:B------:R-:W-:-:S04]  /*1d50*/  SHF.L.U32 R3, R12, 0x1f, RZ ;  /* 0x0000001f0c037819 */ /* 0x000fc800000006ff */
[----:B------:R-:W2:Y:S02]  /*1d60*/  SYNCS.PHASECHK.TRANS64.TRYWAIT P0, [UR17+0x20], R3 ;  /* 0x00002003ff0075a7 */ /* 0x000ea40008001111 */
[----:B--2---:R-:W-:Y:S05]  /*1d70*/  @!P0 BRA `(.L_x_34) ;  /* 0x0000007400c48947 */ /* 0x004fea0003800000 */
.L_x_33:
[----:B------:R2:W-:Y:S01]  /*1d80*/  @!P3 SYNCS.ARRIVE.TRANS64 RZ, [UR17], R2 ;  /* 0x00000002ffffb9a7 */ /* 0x0005e20008000011 */
[----:B------:R-:W-:-:S04]  /*1d90*/  ULOP3.LUT UR5, UR25, 0x2, URZ, 0xfc, !UPT ;  /* 0x0000000219057892 */ /* 0x000fc8000f8efcff */
[----:B------:R-:W-:-:S09]  /*1da0*/  UISETP.NE.AND UP0, UPT, UR5, 0x2, UPT ;  /* 0x000000020500788c */ /* 0x000fd2000bf05270 */
[----:B------:R-:W-:Y:S05]  /*1db0*/  BRA.U UP0, `(.L_x_35) ;  /* 0x0000000100047547 */ /* 0x000fea000b800000 */
[----:B------:R-:W-:Y:S05]  /*1dc0*/  BPT.TRAP 0x1 ;  /* 0x000000040000795c */ /* 0x000fea0000300000 */
.L_x_35:
[----:B------:R-:W-:Y:S04]  /*1dd0*/  BSSY.RECONVERGENT B0, `(.L_x_36) ;  /* 0x0000003000007945 */ /* 0x000fe80003800200 */
[----:B------:R-:W-:Y:S05]  /*1de0*/  @P2 BRA `(.L_x_37) ;  /* 0x0000000000042947 */ /* 0x000fea0003800000 */
[----:B------:R-:W-:Y:S05]  /*1df0*/  BPT.TRAP 0x1 ;  /* 0x000000040000795c */ /* 0x000fea0000300000 */
.L_x_37:
[----:B------:R-:W-:Y:S05]  /*1e00*/  BSYNC.RECONVERGENT B0 ;  /* 0x0000000000007941 */ /* 0x000fea0003800200 */
.L_x_36:
[----:B------:R-:W-:Y:S02]  /*1e10*/  UIADD3 UR5, UPT, UPT, UR4, 0x1, URZ ;  /* 0x0000000104057890 */ /* 0x000fe4000fffe0ff */
[----:B------:R-:W-:Y:S02]  /*1e20*/  UIADD3 UR14, UP1, UPT, UR28, 0x80, URZ ;  /* 0x000000801c0e7890 */ /* 0x000fe4000ff3e0ff */
[----:B------:R-:W-:Y:S02]  /*1e30*/  UISETP.NE.AND UP0, UPT, UR5, 0x4, UPT ;  /* 0x000000040500788c */ /* 0x000fe4000bf05270 */
[----:B------:R-:W-:Y:S02]  /*1e40*/  USHF.L.U32 UR18, UR13, 0x6, URZ ;  /* 0x000000060d127899 */ /* 0x000fe400080006ff */
[----:B------:R-:W-:Y:S02]  /*1e50*/  USEL UR8, URZ, 0x1, UP0 ;  /* 0x00000001ff087887 */ /* 0x000fe40008000000 */
[----:B------:R-:W-:-:S02]  /*1e60*/  USEL UR5, UR5, URZ, UP0 ;  /* 0x000000ff05057287 */ /* 0x000fc40008000000 */
[----:B------:R-:W-:Y:S02]  /*1e70*/  UIADD3 UR22, UP0, UPT, UR28, 0x180, URZ ;  /* 0x000001801c167890 */ /* 0x000fe4000ff1e0ff */
[----:B------:R-:W-:Y:S01]  /*1e80*/  LOP3.LUT R12, R12, UR8, RZ, 0x3c, !PT ;  /* 0x000000080c0c7c12 */ /* 0x000fe2000f8e3cff */
[----:B------:R-:W-:Y:S02]  /*1e90*/  USHF.L.U32 UR8, UR4, 0xe, URZ ;  /* 0x0000000e04087899 */ /* 0x000fe400080006ff */
[----:B------:R-:W-:Y:S01]  /*1ea0*/  ULEA UR7, UR5, UR6, 0x3 ;  /* 0x0000000605077291 */ /* 0x000fe2000f8e18ff */
[----:B-1----:R-:W-:Y:S01]  /*1eb0*/  SHF.L.U32 R0, R12, 0x1f, RZ ;  /* 0x0000001f0c007819 */ /* 0x002fe200000006ff */
[----:B------:R-:W-:Y:S02]  /*1ec0*/  ULEA UR16, UR21, UR8, 0x1 ;  /* 0x0000000815107291 */ /* 0x000fe4000f8e08ff */
[----:B------:R-:W-:Y:S02]  /*1ed0*/  UIADD3.X UR15, UPT, UPT, URZ, UR29, URZ, UP1, !UPT ;  /* 0x0000001dff0f7290 */ /* 0x000fe40008ffe4ff */
[----:B------:R-:W-:-:S02]  /*1ee0*/  UIADD3 UR16, UPT, UPT, UR6, 0x8400, UR16 ;  /* 0x0000840006107890 */ /* 0x000fc4000fffe010 */
[----:B------:R-:W-:Y:S01]  /*1ef0*/  UIADD3 UR8, UPT, UPT, UR6, 0x18400, UR8 ;  /* 0x0001840006087890 */ /* 0x000fe2000fffe008 */
[----:B------:R3:W4:Y:S01]  /*1f00*/  SYNCS.PHASECHK.TRANS64.TRYWAIT P0, [UR7+0x20], R0 ;  /* 0x00002000ff0075a7 */ /* 0x0007220008001107 */
[----:B------:R-:W-:Y:S01]  /*1f10*/  UIADD3.X UR23, UPT, UPT, URZ, UR29, URZ, UP0, !UPT ;  /* 0x0000001dff177290 */ /* 0x000fe200087fe4ff */
[----:B------:R-:W-:Y:S01]  /*1f20*/  UMOV UR4, 0x30000 ;  /* 0x0003000000047882 */ /* 0x000fe20000000000 */
[----:B------:R-:W-:Y:S01]  /*1f30*/  UMOV UR30, 0x0 ;  /* 0x00000000001e7882 */ /* 0x000fe20000000000 */
[----:B------:R-:W-:Y:S01]  /*1f40*/  UMOV UR31, 0x10000000 ;  /* 0x10000000001f7882 */ /* 0x000fe20000000000 */
[----:B------:R-:W-:Y:S01]  /*1f50*/  UMOV UR19, UR35 ;  /* 0x0000002300137c82 */ /* 0x000fe20008000000 */
[----:B------:R-:W-:Y:S01]  /*1f60*/  UMOV UR20, UR36 ;  /* 0x0000002400147c82 */ /* 0x000fe20008000000 */
[----:B------:R-:W-:Y:S01]  /*1f70*/  UMOV UR12, UR36 ;  /* 0x00000024000c7c82 */ /* 0x000fe20008000000 */
[----:B------:R-:W-:Y:S01]  /*1f80*/  UMOV UR9, UR17 ;  /* 0x0000001100097c82 */ /* 0x000fe20008000000 */
[----:B------:R-:W-:Y:S01]  /*1f90*/  UMOV UR10, UR18 ;  /* 0x00000012000a7c82 */ /* 0x000fe20008000000 */
[----:B------:R1:W-:Y:S01]  /*1fa0*/  UTMALDG.3D.MULTICAST [UR16], [UR14], UR4, desc[UR30] ;  /* 0x00001e100e0073b4 */ /* 0x0003e20008011804 */
[----:B------:R-:W-:-:S04]  /*1fb0*/  UIADD3 UR13, UPT, UPT, UR13, 0x1, URZ ;  /* 0x000000010d0d7890 */ /* 0x000fc8000fffe0ff */
[----:B------:R-:W-:Y:S01]  /*1fc0*/  UISETP.NE.AND UP0, UPT, UR13, UR26, UPT ;  /* 0x0000001a0d00728c */ /* 0x000fe2000bf05270 */
[----:B------:R3:W-:Y:S01]  /*1fd0*/  UTMALDG.3D [UR8], [UR22], desc[UR30] ;  /* 0x00001e08160075b4 */ /* 0x0007e20008011000 */
[----:B-1----:R-:W-:-:S07]  /*1fe0*/  UMOV UR4, UR5 ;  /* 0x0000000500047c82 */ /* 0x002fce0008000000 */
[----:B---3--:R-:W-:Y:S05]  /*1ff0*/  BRA.U UP0, `(.L_x_38) ;  /* 0xfffffffd00487547 */ /* 0x008fea000b83ffff */
.L_x_32:
[C---:B------:R-:W-:Y:S01]  /*2000*/  LEA R3, R11.reuse, UR6, 0x3 ;  /* 0x000000060b037c11 */ /* 0x040fe2000f8e18ff */
[----:B------:R-:W-:Y:S01]  /*2010*/  NOP ;  /* 0x0000000000007918 */ /* 0x000fe20000000000 */
[----:B-1----:R-:W-:Y:S02]  /*2020*/  SHF.L.U32 R0, R10, 0x1f, RZ ;  /* 0x0000001f0a007819 */ /* 0x002fe400000006ff */
[----:B------:R-:W-:Y:S02]  /*2030*/  LEA R5, R11, UR6, 0x4 ;  /* 0x000000060b057c11 */ /* 0x000fe4000f8e20ff */
[----:B--2-4-:R-:W1:Y:S02]  /*2040*/  SYNCS.PHASECHK.TRANS64.TRYWAIT P0, [R3+URZ+0x90], R0 ;  /* 0x00009000030075a7 */ /* 0x014e6400080011ff */
[----:B-1----:R-:W-:Y:S05]  /*2050*/  @!P0 BRA `(.L_x_39) ;  /* 0x0000007400248947 */ /* 0x002fea0003800000 */
.L_x_141:
[----:B------:R-:W2:Y:S01]  /*2060*/  LDS.128 R4, [R5+0x120] ;  /* 0x0001200005047984 */ /* 0x000ea20000000c00 */
[----:B------:R-:W-:Y:S01]  /*2070*/  UISETP.GE.AND UP0, UPT, UR42, 0x1, UPT ;  /* 0x000000012a00788c */ /* 0x000fe2000bf06270 */
[----:B------:R-:W-:Y:S01]  /*2080*/  @!PT LDS RZ, [RZ] ;  /* 0x00000000fffff984 */ /* 0x000fe20000000800 */
[----:B------:R-:W-:Y:S01]  /*2090*/  @!PT LDS RZ, [RZ] ;  /* 0x00000000fffff984 */ /* 0x000fe20000000800 */
[----:B------:R-:W-:Y:S01]  /*20a0*/  @!PT LDS RZ, [RZ] ;  /* 0x00000000fffff984 */ /* 0x000fe20000000800 */
[----:B------:R-:W-:Y:S01]  /*20b0*/  @!PT LDS RZ, [RZ] ;  /* 0x00000000fffff984 */ /* 0x000fe20000000800 */
[----:B------:R3:W-:Y:S06]  /*20c0*/  MEMBAR.ALL.CTA ;  /* 0x0000000000007992 */ /* 0x0007ec0000008000 */
[----:B---3--:R-:W3:Y:S01]  /*20d0*/  FENCE.VIEW.ASYNC.S ;  /* 0x00000000000073c6 */ /* 0x008ee20000000000 */
[----:B--2---:R-:W-:-:S13]  /*20e0*/  LOP3.LUT P0, RZ, R6, 0x1, RZ, 0xc0, !PT ;  /* 0x0000000106ff7812 */ /* 0x004fda000780c0ff */
[----:B---3--:R-:W-:Y:S01]  /*20f0*/  VOTEU.ANY UP1, P0 ;  /* 0x0000000000ff7886 */ /* 0x008fe20000020100 */
[----:B------:R-:W-:-:S13]  /*2100*/  PLOP3.LUT P0, PT, PT, PT, UP1, 0x80, 0x8 ;  /* 0x000000000008781c */ /* 0x000fda0003f0f018 */
[----:B-1----:R-:W-:Y:S02]  /*2110*/  @P0 LOP3.LUT R0, R5, 0xffff, RZ, 0xc0, !PT ;  /* 0x0000ffff05000812 */ /* 0x002fe400078ec0ff */
[----:B------:R-:W-:Y:S02]  /*2120*/  @P0 MOV R2, R4 ;  /* 0x0000000400020202 */ /* 0x000fe40000000f00 */
[----:B------:R-:W-:Y:S01]  /*2130*/  @P0 R2UR UR7, R0 ;  /* 0x00000000000702ca */ /* 0x000fe200000e0000 */
[----:B------:R-:W-:Y:S01]  /*2140*/  VIADD R0, R3, 0xa0 ;  /* 0x000000a003007836 */ /* 0x000fe20000000000 */
[----:B------:R-:W-:Y:S02]  /*2150*/  @P0 SHF.R.U32.HI R4, RZ, 0x10, R5 ;  /* 0x00000010ff040819 */ /* 0x000fe40000011605 */
[----:B------:R-:W-:Y:S02]  /*2160*/  @P0 R2UR UR8, R2 ;  /* 0x00000000020802ca */ /* 0x000fe400000e0000 */
[----:B------:R-:W-:-:S02]  /*2170*/  PRMT R0, RZ, 0x654, R0 ;  /* 0x00000654ff007816 */ /* 0x000fc40000000000 */
[----:B------:R-:W-:Y:S02]  /*2180*/  @P0 R2UR UR4, R4 ;  /* 0x00000000040402ca */ /* 0x000fe400000e0000 */
[----:B------:R1:W-:Y:S03]  /*2190*/  SYNCS.ARRIVE.TRANS64.RED.A1T0 RZ, [R0+URZ], RZ ;  /* 0x000000ff00ff79a7 */ /* 0x0003e600081004ff */
[----:B------:R-:W-:-:S04]  /*21a0*/  @UP1 UMOV UR27, UR7 ;  /* 0x00000007001b1c82 */ /* 0x000fc80008000000 */
[----:B------:R-:W-:-:S04]  /*21b0*/  @UP1 UMOV UR37, UR8 ;  /* 0x0000000800251c82 */ /* 0x000fc80008000000 */
[----:B------:R-:W-:Y:S01]  /*21c0*/  @UP1 UMOV UR36, UR4 ;  /* 0x0000000400241c82 */ /* 0x000fe20008000000 */
[----:B------:R-:W-:Y:S05]  /*21d0*/  BRA.U !UP0, `(.L_x_40) ;  /* 0x0000000108d47547 */ /* 0x000fea000b800000 */
[----:B------:R-:W2:Y:S01]  /*21e0*/  LDCU.128 UR12, c[0x0][0xb10] ;  /* 0x00016200ff0c77ac */ /* 0x000ea20008000c00 */
[----:B------:R-:W3:Y:S01]  /*21f0*/  LDCU UR26, c[0x0][0xb20] ;  /* 0x00016400ff1a77ac */ /* 0x000ee20008000800 */
[----:B------:R-:W4:Y:S01]  /*2200*/  LDCU UR20, c[0x0][0xb0c] ;  /* 0x00016180ff1477ac */ /* 0x000f220008000800 */
[----:B------:R-:W1:Y:S01]  /*2210*/  LDCU.64 UR10, c[0x0][0xb28] ;  /* 0x00016500ff0a77ac */ /* 0x000e620008000a00 */
[----:B------:R-:W-:Y:S02]  /*2220*/  UISETP.NE.AND UP3, UPT, UR42, 0x1, UPT ;  /* 0x000000012a00788c */ /* 0x000fe4000bf65270 */
[----:B--2---:R-:W-:Y:S02]  /*2230*/  UIMAD.WIDE.U32 UR16, UR38, UR15, URZ ;  /* 0x0000000f261072a5 */ /* 0x004fe4000f8e00ff */
[----:B------:R-:W-:Y:S02]  /*2240*/  UIMAD.WIDE.U32 UR8, UR39, UR12, URZ ;  /* 0x0000000c270872a5 */ /* 0x000fe4000f8e00ff */
[----:B------:R-:W-:-:S02]  /*2250*/  UISETP.NE.AND UP0, UPT, UR14, 0x1, UPT ;  /* 0x000000010e00788c */ /* 0x000fc4000bf05270 */
[----:B------:R-:W-:Y:S01]  /*2260*/  UIMAD.WIDE.U32 UR22, UR27, UR15, URZ ;  /* 0x0000000f1b1672a5 */ /* 0x000fe2000f8e00ff */
[----:B------:R-:W-:Y:S02]  /*2270*/  UMOV UR16, UR17 ;  /* 0x0000001100107c82 */ /* 0x000fe40008000000 */
[----:B------:R-:W-:Y:S01]  /*2280*/  UMOV UR8, UR9 ;  /* 0x0000000900087c82 */ /* 0x000fe20008000000 */
[----:B---3--:R-:W-:Y:S02]  /*2290*/  USHF.R.U32.HI UR16, URZ, UR26, UR16 ;  /* 0x0000001aff107299 */ /* 0x008fe40008011610 */
[----:B----4-:R-:W-:Y:S02]  /*22a0*/  UISETP.NE.AND UP2, UPT, UR20, 0x1, UPT ;  /* 0x000000011400788c */ /* 0x010fe4000bf45270 */
[----:B------:R-:W-:Y:S02]  /*22b0*/  USHF.R.U32.HI UR8, URZ, UR13, UR8 ;  /* 0x0000000dff087299 */ /* 0x000fe40008011608 */
[----:B------:R-:W-:-:S02]  /*22c0*/  USEL UR7, UR38, UR16, !UP0 ;  /* 0x0000001026077287 */ /* 0x000fc4000c000000 */
[----:B------:R-:W-:Y:S02]  /*22d0*/  USEL UR8, UR39, UR8, !UP2 ;  /* 0x0000000827087287 */ /* 0x000fe4000d000000 */
[----:B-1----:R-:W-:Y:S01]  /*22e0*/  UIMAD.WIDE.U32 UR16, UR7, UR10, URZ ;  /* 0x0000000a071072a5 */ /* 0x002fe2000f8e00ff */
[----:B------:R-:W-:Y:S01]  /*22f0*/  UMOV UR4, UR23 ;  /* 0x0000001700047c82 */ /* 0x000fe20008000000 */
[----:B------:R-:W-:Y:S02]  /*2300*/  UIMAD.WIDE.U32 UR18, UR37, UR12, URZ ;  /* 0x0000000c251272a5 */ /* 0x000fe4000f8e00ff */
[----:B------:R-:W-:-:S03]  /*2310*/  UIMAD.WIDE.U32 UR22, UR8, UR10, URZ ;  /* 0x0000000a081672a5 */ /* 0x000fc6000f8e00ff */
[----:B------:R-:W-:Y:S01]  /*2320*/  UMOV UR16, UR17 ;  /* 0x0000001100107c82 */ /* 0x000fe20008000000 */
[----:B------:R-:W-:Y:S02]  /*2330*/  USHF.R.U32.HI UR4, URZ, UR26, UR4 ;  /* 0x0000001aff047299 */ /* 0x000fe40008011604 */
[----:B------:R-:W-:Y:S01]  /*2340*/  @UP3 USHF.R.U32.HI UR7, URZ, UR11, UR16 ;  /* 0x0000000bff073299 */ /* 0x000fe20008011610 */
[----:B------:R-:W-:Y:S01]  /*2350*/  UMOV UR18, UR19 ;  /* 0x0000001300127c82 */ /* 0x000fe20008000000 */
[----:B------:R-:W-:Y:S01]  /*2360*/  UMOV UR22, UR23 ;  /* 0x0000001700167c82 */ /* 0x000fe20008000000 */
[----:B------:R-:W-:Y:S02]  /*2370*/  USHF.R.U32.HI UR13, URZ, UR13, UR18 ;  /* 0x0000000dff0d7299 */ /* 0x000fe40008011612 */
[----:B------:R-:W-:Y:S02]  /*2380*/  USEL UR4, UR27, UR4, !UP0 ;  /* 0x000000041b047287 */ /* 0x000fe4000c000000 */
[----:B------:R-:W-:-:S02]  /*2390*/  @UP3 USHF.R.U32.HI UR8, URZ, UR11, UR22 ;  /* 0x0000000bff083299 */ /* 0x000fc40008011616 */
[----:B------:R-:W-:Y:S02]  /*23a0*/  UIMAD UR9, UR42, UR7, URZ ;  /* 0x000000072a0972a4 */ /* 0x000fe4000f8e02ff */
[----:B------:R-:W-:Y:S02]  /*23b0*/  USEL UR7, UR37, UR13, !UP2 ;  /* 0x0000000d25077287 */ /* 0x000fe4000d000000 */
[----:B------:R-:W-:Y:S02]  /*23c0*/  UIMAD UR12, UR42, UR8, URZ ;  /* 0x000000082a0c72a4 */ /* 0x000fe4000f8e02ff */
[----:B------:R-:W-:Y:S02]  /*23d0*/  UISETP.GE.AND UP0, UPT, UR4, UR9, UPT ;  /* 0x000000090400728c */ /* 0x000fe4000bf06270 */
[----:B------:R-:W-:Y:S02]  /*23e0*/  UIMAD.WIDE.U32 UR16, UR4, UR10, URZ ;  /* 0x0000000a041072a5 */ /* 0x000fe4000f8e00ff */
[----:B------:R-:W-:-:S02]  /*23f0*/  UISETP.GE.OR UP0, UPT, UR7, UR12, UP0 ;  /* 0x0000000c0700728c */ /* 0x000fc40008706670 */
        /* <DEDUP_REMOVED lines=19> */
.L_x_40:
[----:B------:R-:W2:Y:S02]  /*2530*/  LDCU UR4, c[0x0][0xb30] ;  /* 0x00016600ff0477ac */ /* 0x000ea40008000800 */
[----:B--2---:R-:W-:-:S09]  /*2540*/  UISETP.NE.AND UP0, UPT, UR4, 0x1, UPT ;  /* 0x000000010400788c */ /* 0x004fd2000bf05270 */
[----:B------:R-:W-:Y:S05]  /*2550*/  BRA.U UP0, `(.L_x_41) ;  /* 0x0000000100447547 */ /* 0x000fea000b800000 */
[----:B------:R-:W2:Y:S01]  /*2560*/  LDCU.128 UR12, c[0x0][0xb10] ;  /* 0x00016200ff0c77ac */ /* 0x000ea20008000c00 */
[----:B------:R-:W3:Y:S01]  /*2570*/  LDCU UR16, c[0x0][0xb0c] ;  /* 0x00016180ff1077ac */ /* 0x000ee20008000800 */
[----:B------:R-:W4:Y:S01]  /*2580*/  LDCU UR17, c[0x0][0xb20] ;  /* 0x00016400ff1177ac */ /* 0x000f220008000800 */
[----:B--2---:R-:W-:Y:S02]  /*2590*/  UIMAD.WIDE.U32 UR10, UR37, UR12, URZ ;  /* 0x0000000c250a72a5 */ /* 0x004fe4000f8e00ff */
[----:B------:R-:W-:Y:S02]  /*25a0*/  UIMAD.WIDE.U32 UR8, UR27, UR15, URZ ;  /* 0x0000000f1b0872a5 */ /* 0x000fe4000f8e00ff */
[----:B---3--:R-:W-:Y:S02]  /*25b0*/  UISETP.NE.AND UP2, UPT, UR16, 0x1, UPT ;  /* 0x000000011000788c */ /* 0x008fe4000bf45270 */
[----:B------:R-:W-:Y:S01]  /*25c0*/  UISETP.NE.AND UP0, UPT, UR14, 0x1, UPT ;  /* 0x000000010e00788c */ /* 0x000fe2000bf05270 */
[----:B------:R-:W-:-:S02]  /*25d0*/  UMOV UR7, UR11 ;  /* 0x0000000b00077c82 */ /* 0x000fc40008000000 */
[----:B------:R-:W-:Y:S01]  /*25e0*/  UMOV UR4, UR9 ;  /* 0x0000000900047c82 */ /* 0x000fe20008000000 */
[----:B------:R-:W-:Y:S02]  /*25f0*/  USHF.R.U32.HI UR7, URZ, UR13, UR7 ;  /* 0x0000000dff077299 */ /* 0x000fe40008011607 */
[----:B----4-:R-:W-:Y:S02]  /*2600*/  USHF.R.U32.HI UR4, URZ, UR17, UR4 ;  /* 0x00000011ff047299 */ /* 0x010fe40008011604 */
[----:B------:R-:W-:Y:S02]  /*2610*/  USEL UR7, UR37, UR7, !UP2 ;  /* 0x0000000725077287 */ /* 0x000fe4000d000000 */
[----:B------:R-:W-:-:S04]  /*2620*/  USEL UR4, UR27, UR4, !UP0 ;  /* 0x000000041b047287 */ /* 0x000fc8000c000000 */
[----:B------:R-:W-:Y:S02]  /*2630*/  UIADD3 UR8, UPT, UPT, UR7, -UR4, URZ ;  /* 0x8000000407087290 */ /* 0x000fe4000fffe0ff */
[----:B------:R-:W-:Y:S02]  /*2640*/  UIADD3 UR4, UPT, UPT, -UR7, UR4, URZ ;  /* 0x0000000407047290 */ /* 0x000fe4000fffe1ff */
[----:B------:R-:W-:Y:S02]  /*2650*/  UIMAD UR27, UR8, UR14, UR27 ;  /* 0x0000000e081b72a4 */ /* 0x000fe4000f8e021b */
[----:B------:R-:W-:-:S12]  /*2660*/  UIMAD UR37, UR4, UR16, UR37 ;  /* 0x00000010042572a4 */ /* 0x000fd8000f8e0225 */
.L_x_41:
[----:B------:R-:W-:Y:S01]  /*2670*/  VIADD R11, R11, 0x1 ;  /* 0x000000010b0b7836 */ /* 0x000fe20000000000 */
[----:B------:R-:W-:Y:S01]  /*2680*/  R2UR UR4, R82 ;  /* 0x00000000520472ca */ /* 0x000fe200000e0000 */
[----:B------:R-:W-:Y:S01]  /*2690*/  UIADD3 UR20, UPT, UPT, UR27, UR63, URZ ;  /* 0x0000003f1b147290 */ /* 0x000fe2000fffe0ff */
[----:B------:R-:W-:Y:S02]  /*26a0*/  PLOP3.LUT P1, PT, PT, PT, PT, 0x80, 0x8 ;  /* 0x000000000008781c */ /* 0x000fe40003f2f070 */
[----:B------:R-:W-:-:S04]  /*26b0*/  ISETP.NE.AND P0, PT, R11, 0x2, PT ;  /* 0x000000020b00780c */ /* 0x000fc80003f05270 */
[----:B------:R-:W-:Y:S02]  /*26c0*/  SEL R3, RZ, 0x1, P0 ;  /* 0x00000001ff037807 */ /* 0x000fe40000000000 */
[----:B------:R-:W-:Y:S02]  /*26d0*/  SEL R11, R11, RZ, P0 ;  /* 0x000000ff0b0b7207 */ /* 0x000fe40000000000 */
[----:B------:R-:W-:Y:S01]  /*26e0*/  LOP3.LUT R10, R10, R3, RZ, 0x3c, !PT ;  /* 0x000000030a0a7212 */ /* 0x000fe200078e3cff */
[----:B------:R-:W-:Y:S01]  /*26f0*/  UIADD3 UR16, UPT, UPT, UR37, UR4, URZ ;  /* 0x0000000425107290 */ /* 0x000fe2000fffe0ff */
[----:B------:R-:W-:Y:S11]  /*2700*/  BRA.U UP1, `(.L_x_42) ;  /* 0xfffffff101407547 */ /* 0x000ff6000b83ffff */
[----:B------:R-:W-:Y:S01]  /*2710*/  UIADD3 UR7, UPT, UPT, UR6, 0x20, URZ ;  /* 0x0000002006077890 */ /* 0x000fe2000fffe0ff */
[----:B------:R-:W-:-:S03]  /*2720*/  SHF.L.U32 R3, R12, 0x1f, RZ ;  /* 0x0000001f0c037819 */ /* 0x000fc600000006ff */
[----:B------:R-:W-:-:S09]  /*2730*/  ULEA UR4, UR5, UR7, 0x3 ;  /* 0x0000000705047291 */ /* 0x000fd2000f8e18ff */
[----:B------:R-:W2:Y:S02]  /*2740*/  SYNCS.PHASECHK.TRANS64.TRYWAIT P0, [UR4], R3 ;  /* 0x00000003ff0075a7 */ /* 0x000ea40008001104 */
[----:B--2---:R-:W-:Y:S05]  /*2750*/  @!P0 BRA `(.L_x_43) ;  /* 0x0000006c00788947 */ /* 0x004fea0003800000 */
.L_x_143:
[----:B------:R-:W-:-:S04]  /*2760*/  UIADD3 UR4, UPT, UPT, UR5, 0x1, URZ ;  /* 0x0000000105047890 */ /* 0x000fc8000fffe0ff */
[----:B------:R-:W-:-:S04]  /*2770*/  UISETP.NE.AND UP0, UPT, UR4, 0x4, UPT ;  /* 0x000000040400788c */ /* 0x000fc8000bf05270 */
[----:B------:R-:W-:Y:S02]  /*2780*/  USEL UR6, URZ, 0x1, UP0 ;  /* 0x00000001ff067887 */ /* 0x000fe40008000000 */
[----:B------:R-:W-:-:S04]  /*2790*/  USEL UR4, UR4, URZ, UP0 ;  /* 0x000000ff04047287 */ /* 0x000fc80008000000 */
[----:B------:R-:W-:Y:S01]  /*27a0*/  ULEA UR5, UR4, UR7, 0x3 ;  /* 0x0000000704057291 */ /* 0x000fe2000f8e18ff */
[----:B------:R-:W-:-:S04]  /*27b0*/  LOP3.LUT R2, R12, UR6, RZ, 0x3c, !PT ;  /* 0x000000060c027c12 */ /* 0x000fc8000f8e3cff */
[----:B-1----:R-:W-:-:S04]  /*27c0*/  SHF.L.U32 R3, R2, 0x1f, RZ ;  /* 0x0000001f02037819 */ /* 0x002fc800000006ff */
[----:B------:R-:W1:Y:S02]  /*27d0*/  SYNCS.PHASECHK.TRANS64.TRYWAIT P0, [UR5], R3 ;  /* 0x00000003ff0075a7 */ /* 0x000e640008001105 */
[----:B-1----:R-:W-:Y:S05]  /*27e0*/  @!P0 BRA `(.L_x_44) ;  /* 0x0000006c006c8947 */ /* 0x002fea0003800000 */
.L_x_145:
        /* <DEDUP_REMOVED lines=9> */
.L_x_147:
[----:B------:R-:W-:-:S04]  /*2880*/  UIADD3 UR4, UPT, UPT, UR4, 0x1, URZ ;  /* 0x0000000104047890 */ /* 0x000fc8000fffe0ff */
[----:B------:R-:W-:-:S04]  /*2890*/  UISETP.NE.AND UP0, UPT, UR4, 0x4, UPT ;  /* 0x000000040400788c */ /* 0x000fc8000bf05270 */
[----:B------:R-:W-:Y:S02]  /*28a0*/  USEL UR5, URZ, 0x1, UP0 ;  /* 0x00000001ff057887 */ /* 0x000fe40008000000 */
[----:B------:R-:W-:-:S04]  /*28b0*/  USEL UR4, UR4, URZ, UP0 ;  /* 0x000000ff04047287 */ /* 0x000fc80008000000 */
[----:B------:R-:W-:Y:S01]  /*28c0*/  ULEA UR4, UR4, UR7, 0x3 ;  /* 0x0000000704047291 */ /* 0x000fe2000f8e18ff */
[----:B-1----:R-:W-:-:S04]  /*28d0*/  LOP3.LUT R3, R2, UR5, RZ, 0x3c, !PT ;  /* 0x0000000502037c12 */ /* 0x002fc8000f8e3cff */
[----:B------:R-:W-:Y:S01]  /*28e0*/  SHF.L.U32 R3, R3, 0x1f, RZ ;  /* 0x0000001f03037819 */ /* 0x000fe200000006ff */
[----:B------:R-:W-:-:S07]  /*28f0*/  IMAD.U32 R0, RZ, RZ, UR4 ;  /* 0x00000004ff007e24 */ /* 0x000fce000f8e00ff */
.L_x_46:
[----:B-1----:R1:W2:Y:S02]  /*2900*/  SYNCS.PHASECHK.TRANS64.TRYWAIT P0, [R0+URZ], R3 ;  /* 0x00000003000075a7 */ /* 0x0022a400080011ff */
[----:B--2---:R-:W-:Y:S05]  /*2910*/  @!P0 NANOSLEEP.SYNCS 0x989680 ;  /* 0x009896800000895d */ /* 0x004fea0003900000 */
[----:B------:R-:W2:Y:S02]  /*2920*/  @!P0 SYNCS.PHASECHK.TRANS64 P0, [R0+URZ], R3 ;  /* 0x00000003000085a7 */ /* 0x000ea400080010ff */
[----:B--2---:R-:W-:Y:S05]  /*2930*/  @P0 EXIT ;  /* 0x000000000000094d */ /* 0x004fea0003800000 */
[----:B------:R-:W-:Y:S05]  /*2940*/  BRA `(.L_x_46) ;  /* 0xfffffffc00ec7947 */ /* 0x000fea000383ffff */
.L_x_22:
[----:B------:R-:W-:-:S04]  /*2950*/  UISETP.NE.AND UP0, UPT, UR47, URZ, UPT ;  /* 0x000000ff2f00728c */ /* 0x000fc8000bf05270 */
[----:B------:R-:W-:-:S09]  /*2960*/  UISETP.NE.OR UP0, UPT, UR17, 0x1, UP0 ;  /* 0x000000011100788c */ /* 0x000fd20008705670 */
[----:B------:R-:W-:Y:S05]  /*2970*/  BRA.U UP0, `(.L_x_47) ;  /* 0x0000000500487547 */ /* 0x000fea000b800000 */
[----:B------:R-:W-:Y:S01]  /*2980*/  ISETP.GE.U32.AND P2, PT, R0, 0x2, PT ;  /* 0x000000020000780c */ /* 0x000fe20003f46070 */
[----:B------:R-:W-:Y:S01]  /*2990*/  IMAD.MOV.U32 R12, RZ, RZ, 0x1 ;  /* 0x00000001ff0c7424 */ /* 0x000fe200078e00ff */
[----:B------:R-:W-:Y:S02]  /*29a0*/  CS2R R10, SRZ ;  /* 0x00000000000a7805 */ /* 0x000fe4000001ff00 */
[----:B------:R-:W-:Y:S01]  /*29b0*/  CS2R R8, SRZ ;  /* 0x0000000000087805 */ /* 0x000fe2000001ff00 */
[----:B------:R-:W-:Y:S01]  /*29c0*/  UMOV UR6, 0x400 ;  /* 0x0000040000067882 */ /* 0x000fe20000000000 */
[----:B------:R-:W-:Y:S01]  /*29d0*/  UMOV UR5, URZ ;  /* 0x000000ff00057c82 */ /* 0x000fe20008000000 */
[----:B------:R-:W-:-:S12]  /*29e0*/  ULEA UR6, UR47, UR6, 0x18 ;  /* 0x000000062f067291 */ /* 0x000fd8000f8ec0ff */
.L_x_51:
[----:B------:R-:W-:Y:S02]  /*29f0*/  LEA R2, R8, UR6, 0x3 ;  /* 0x0000000608027c11 */ /* 0x000fe4000f8e18ff */
[----:B------:R-:W-:-:S03]  /*2a00*/  SHF.L.U32 R5, R9, 0x1f, RZ ;  /* 0x0000001f09057819 */ /* 0x000fc600000006ff */
[----:B------:R-:W-:Y:S01]  /*2a10*/  VIADD R4, R2, 0x100 ;  /* 0x0000010002047836 */ /* 0x000fe20000000000 */
[----:B------:R-:W1:Y:S02]  /*2a20*/  SYNCS.PHASECHK.TRANS64.TRYWAIT P0, [R2+URZ+0xf0], R5 ;  /* 0x0000f005020075a7 */ /* 0x000e6400080011ff */
[----:B-1----:R-:W-:Y:S05]  /*2a30*/  @!P0 BRA `(.L_x_48) ;  /* 0x0000006c00088947 */ /* 0x002fea0003800000 */
.L_x_148:
[----:B------:R-:W-:Y:S01]  /*2a40*/  ULEA UR4, UR5, UR6, 0x3 ;  /* 0x0000000605047291 */ /* 0x000fe2000f8e18ff */
[----:B------:R-:W-:Y:S02]  /*2a50*/  PRMT R4, RZ, 0x654, R4 ;  /* 0x00000654ff047816 */ /* 0x000fe40000000004 */
[----:B-1----:R-:W-:Y:S01]  /*2a60*/  SHF.L.U32 R5, R12, 0x1f, RZ ;  /* 0x0000001f0c057819 */ /* 0x002fe200000006ff */
[----:B------:R-:W-:Y:S01]  /*2a70*/  UIADD3 UR7, UPT, UPT, UR4, 0x90, URZ ;  /* 0x0000009004077890 */ /* 0x000fe2000fffe0ff */
[----:B------:R1:W-:Y:S05]  /*2a80*/  SYNCS.ARRIVE.TRANS64.RED.A1T0 RZ, [R4+URZ], RZ ;  /* 0x000000ff04ff79a7 */ /* 0x0003ea00081004ff */
[----:B------:R-:W-:Y:S01]  /*2a90*/  IMAD.U32 R7, RZ, RZ, UR7 ;  /* 0x00000007ff077e24 */ /* 0x000fe2000f8e00ff */
[----:B------:R-:W2:Y:S04]  /*2aa0*/  SYNCS.PHASECHK.TRANS64.TRYWAIT P0, [UR4+0xa0], R5 ;  /* 0x0000a005ff0075a7 */ /* 0x000ea80008001104 */
[----:B------:R-:W-:Y:S01]  /*2ab0*/  PRMT R6, R0, 0x654, R7 ;  /* 0x0000065400067816 */ /* 0x000fe20000000007 */
[----:B-1----:R-:W-:Y:S01]  /*2ac0*/  @!P2 IMAD.MOV.U32 R4, RZ, RZ, 0x10 ;  /* 0x00000010ff04a424 */ /* 0x002fe200078e00ff */
[----:B--2---:R-:W-:Y:S06]  /*2ad0*/  @!P0 BRA `(.L_x_49) ;  /* 0x0000006800f48947 */ /* 0x004fec0003800000 */
.L_x_150:
[----:B------:R-:W-:Y:S01]  /*2ae0*/  ULEA UR8, UR5, UR6, 0x4 ;  /* 0x0000000605087291 */ /* 0x000fe2000f8e20ff */
[----:B------:R-:W-:Y:S01]  /*2af0*/  SEL R3, R6, R3, !P2 ;  /* 0x0000000306037207 */ /* 0x000fe20005000000 */
[----:B------:R-:W-:Y:S01]  /*2b00*/  UIADD3 UR9, UPT, UPT, UR4, 0x90, URZ ;  /* 0x0000009004097890 */ /* 0x000fe2000fffe0ff */
[----:B-1----:R-:W-:Y:S01]  /*2b10*/  LEA R2, R11, UR6, 0x3 ;  /* 0x000000060b027c11 */ /* 0x002fe2000f8e18ff */
[----:B------:R-:W-:Y:S01]  /*2b20*/  UIADD3 UR8, UPT, UPT, UR8, 0x120, URZ ;  /* 0x0000012008087890 */ /* 0x000fe2000fffe0ff */
[----:B------:R-:W-:Y:S01]  /*2b30*/  SHF.L.U32 R5, R10, 0x1f, RZ ;  /* 0x0000001f0a057819 */ /* 0x000fe200000006ff */
[----:B------:R1:W-:Y:S01]  /*2b40*/  @!P2 SYNCS.ARRIVE.TRANS64.RED RZ, [R3+URZ], R4 ;  /* 0x0000000403ffa9a7 */ /* 0x0003e200080004ff */
[----:B------:R-:W-:Y:S01]  /*2b50*/  UIADD3 UR4, UPT, UPT, UR5, 0x1, URZ ;  /* 0x0000000105047890 */ /* 0x000fe2000fffe0ff */
[----:B------:R-:W-:-:S03]  /*2b60*/  VIADD R8, R8, 0x1 ;  /* 0x0000000108087836 */ /* 0x000fc60000000000 */
[----:B------:R-:W-:Y:S02]  /*2b70*/  UISETP.NE.AND UP0, UPT, UR4, 0x2, UPT ;  /* 0x000000020400788c */ /* 0x000fe4000bf05270 */
[----:B------:R-:W-:Y:S06]  /*2b80*/  UGETNEXTWORKID.BROADCAST [UR8], [UR9] ;  /* 0x00000000080073ca */ /* 0x000fec0008000100 */
[----:B------:R-:W-:Y:S01]  /*2b90*/  USEL UR7, URZ, 0x1, UP0 ;  /* 0x00000001ff077887 */ /* 0x000fe20008000000 */
[----:B------:R-:W-:Y:S01]  /*2ba0*/  ISETP.NE.AND P0, PT, R8, 0x2, PT ;  /* 0x000000020800780c */ /* 0x000fe20003f05270 */
[----:B------:R-:W-:Y:S01]  /*2bb0*/  USEL UR5, UR4, URZ, UP0 ;  /* 0x000000ff04057287 */ /* 0x000fe20008000000 */
[----:B------:R-:W2:Y:S03]  /*2bc0*/  SYNCS.PHASECHK.TRANS64.TRYWAIT P1, [R2+URZ+0x90], R5 ;  /* 0x00009005020075a7 */ /* 0x000ea600080211ff */
[----:B------:R-:W-:Y:S01]  /*2bd0*/  LOP3.LUT R12, R12, UR7, RZ, 0x3c, !PT ;  /* 0x000000070c0c7c12 */ /* 0x000fe2000f8e3cff */
[----:B-12---:R-:W-:Y:S07]  /*2be0*/  @!P1 BRA `(.L_x_50) ;  /* 0x0000006800c89947 */ /* 0x006fee0003800000 */
.L_x_151:
[C---:B------:R-:W-:Y:S01]  /*2bf0*/  LEA R4, R11.reuse, UR6, 0x4 ;  /* 0x000000060b047c11 */ /* 0x040fe2000f8e20ff */
[----:B-1----:R-:W-:Y:S01]  /*2c00*/  VIADD R2, R2, 0xa0 ;  /* 0x000000a002027836 */ /* 0x002fe20000000000 */
[----:B------:R-:W-:Y:S01]  /*2c10*/  SEL R8, R8, RZ, P0 ;  /* 0x000000ff08087207 */ /* 0x000fe20000000000 */
[----:B------:R-:W-:-:S03]  /*2c20*/  VIADD R11, R11, 0x1 ;  /* 0x000000010b0b7836 */ /* 0x000fc60000000000 */
[----:B------:R-:W1:Y:S01]  /*2c30*/  LDS.128 R4, [R4+0x120] ;  /* 0x0001200004047984 */ /* 0x000e620000000c00 */
[----:B------:R-:W-:Y:S02]  /*2c40*/  PRMT R2, RZ, 0x654, R2 ;  /* 0x00000654ff027816 */ /* 0x000fe40000000002 */
[C---:B------:R-:W-:Y:S01]  /*2c50*/  ISETP.NE.AND P1, PT, R11.reuse, 0x2, PT ;  /* 0x000000020b00780c */ /* 0x040fe20003f25270 */
[----:B------:R-:W-:Y:S01]  /*2c60*/  @!PT LDS RZ, [RZ] ;  /* 0x00000000fffff984 */ /* 0x000fe20000000800 */
[----:B------:R-:W-:Y:S01]  /*2c70*/  @!PT LDS RZ, [RZ] ;  /* 0x00000000fffff984 */ /* 0x000fe20000000800 */
[----:B------:R-:W-:Y:S01]  /*2c80*/  @!PT LDS RZ, [RZ] ;  /* 0x00000000fffff984 */ /* 0x000fe20000000800 */
[----:B------:R-:W-:Y:S01]  /*2c90*/  @!PT LDS RZ, [RZ] ;  /* 0x00000000fffff984 */ /* 0x000fe20000000800 */
[----:B------:R2:W-:Y:S06]  /*2ca0*/  MEMBAR.ALL.CTA ;  /* 0x0000000000007992 */ /* 0x0005ec0000008000 */
[----:B--2---:R-:W2:Y:S01]  /*2cb0*/  FENCE.VIEW.ASYNC.S ;  /* 0x00000000000073c6 */ /* 0x004ea20000000000 */
[----:B------:R-:W-:Y:S01]  /*2cc0*/  SEL R11, R11, RZ, P1 ;  /* 0x000000ff0b0b7207 */ /* 0x000fe20000800000 */
[----:B--2---:R2:W-:Y:S01]  /*2cd0*/  SYNCS.ARRIVE.TRANS64.RED.A1T0 RZ, [R2+URZ], RZ ;  /* 0x000000ff02ff79a7 */ /* 0x0045e200081004ff */
[----:B-1----:R-:W-:-:S02]  /*2ce0*/  LOP3.LUT P3, RZ, R6, 0x1, RZ, 0xc0, !PT ;  /* 0x0000000106ff7812 */ /* 0x002fc4000786c0ff */
[----:B------:R-:W-:-:S04]  /*2cf0*/  SEL R5, RZ, 0x1, P1 ;  /* 0x00000001ff057807 */ /* 0x000fc80000800000 */
[----:B------:R-:W-:Y:S02]  /*2d00*/  LOP3.LUT R10, R10, R5, RZ, 0x3c, !PT ;  /* 0x000000050a0a7212 */ /* 0x000fe400078e3cff */
[----:B--2---:R-:W-:-:S04]  /*2d10*/  SEL R2, RZ, 0x1, P0 ;  /* 0x00000001ff027807 */ /* 0x004fc80000000000 */
[----:B------:R-:W-:Y:S01]  /*2d20*/  LOP3.LUT R9, R9, R2, RZ, 0x3c, !PT ;  /* 0x0000000209097212 */ /* 0x000fe200078e3cff */
[----:B------:R-:W-:Y:S06]  /*2d30*/  @P3 BRA `(.L_x_51) ;  /* 0xfffffffc002c3947 */ /* 0x000fec000383ffff */
[----:B------:R-:W-:Y:S01]  /*2d40*/  ULEA UR4, UR5, UR6, 0x3 ;  /* 0x0000000605047291 */ /* 0x000fe2000f8e18ff */
[----:B------:R-:W-:-:S08]  /*2d50*/  SHF.L.U32 R3, R12, 0x1f, RZ ;  /* 0x0000001f0c037819 */ /* 0x000fd000000006ff */
[----:B------:R-:W1:Y:S02]  /*2d60*/  SYNCS.PHASECHK.TRANS64 P0, [UR4+0xa0], R3 ;  /* 0x0000a003ff0075a7 */ /* 0x000e640008001004 */
[----:B-1----:R-:W-:Y:S05]  /*2d70*/  @P0 BRA `(.L_x_52) ;  /* 0x0000000000080947 */ /* 0x002fea0003800000 */
[----:B------:R-:W1:Y:S02]  /*2d80*/  SYNCS.PHASECHK.TRANS64.TRYWAIT P0, [UR4+0xa0], R3 ;  /* 0x0000a003ff0075a7 */ /* 0x000e640008001104 */
[----:B-1----:R-:W-:Y:S05]  /*2d90*/  @!P0 BRA `(.L_x_53) ;  /* 0x0000006800708947 */ /* 0x002fea0003800000 */
.L_x_52:
[----:B------:R-:W-:-:S04]  /*2da0*/  UIADD3 UR7, UPT, UPT, UR5, 0x1, URZ ;  /* 0x0000000105077890 */ /* 0x000fc8000fffe0ff */
[----:B------:R-:W-:-:S04]  /*2db0*/  UISETP.NE.AND UP0, UPT, UR7, 0x2, UPT ;  /* 0x000000020700788c */ /* 0x000fc8000bf05270 */
[----:B------:R-:W-:Y:S02]  /*2dc0*/  USEL UR8, URZ, 0x1, UP0 ;  /* 0x00000001ff087887 */ /* 0x000fe40008000000 */
[----:B------:R-:W-:-:S04]  /*2dd0*/  USEL UR7, UR7, URZ, UP0 ;  /* 0x000000ff07077287 */ /* 0x000fc80008000000 */
[----:B------:R-:W-:Y:S01]  /*2de0*/  ULEA UR7, UR7, UR6, 0x3 ;  /* 0x0000000607077291 */ /* 0x000fe2000f8e18ff */
[----:B-1----:R-:W-:-:S04]  /*2df0*/  LOP3.LUT R3, R12, UR8, RZ, 0x3c, !PT ;  /* 0x000000080c037c12 */ /* 0x002fc8000f8e3cff */
[----:B------:R-:W-:-:S04]  /*2e00*/  SHF.L.U32 R0, R3, 0x1f, RZ ;  /* 0x0000001f03007819 */ /* 0x000fc800000006ff */
[----:B------:R-:W1:Y:S02]  /*2e10*/  SYNCS.PHASECHK.TRANS64 P0, [UR7+0xa0], R0 ;  /* 0x0000a000ff0075a7 */ /* 0x000e640008001007 */
[----:B-1----:R-:W-:Y:S05]  /*2e20*/  @P0 EXIT ;  /* 0x000000000000094d */ /* 0x002fea0003800000 */
[----:B------:R-:W-:Y:S02]  /*2e30*/  SHF.L.U32 R3, R3, 0x1f, RZ ;  /* 0x0000001f03037819 */ /* 0x000fe400000006ff */
[----:B------:R-:W-:-:S07]  /*2e40*/  MOV R0, UR7 ;  /* 0x0000000700007c02 */ /* 0x000fce0008000f00 */
.L_x_54:
[----:B-1----:R1:W2:Y:S02]  /*2e50*/  SYNCS.PHASECHK.TRANS64.TRYWAIT P0, [R0+URZ+0xa0], R3 ;  /* 0x0000a003000075a7 */ /* 0x0022a400080011ff */
[----:B--2---:R-:W-:Y:S05]  /*2e60*/  @!P0 NANOSLEEP.SYNCS 0x989680 ;  /* 0x009896800000895d */ /* 0x004fea0003900000 */
[----:B------:R-:W2:Y:S02]  /*2e70*/  @!P0 SYNCS.PHASECHK.TRANS64 P0, [R0+URZ+0xa0], R3 ;  /* 0x0000a003000085a7 */ /* 0x000ea400080010ff */
[----:B--2---:R-:W-:Y:S05]  /*2e80*/  @P0 EXIT ;  /* 0x000000000000094d */ /* 0x004fea0003800000 */
[----:B------:R-:W-:Y:S05]  /*2e90*/  BRA `(.L_x_54) ;  /* 0xfffffffc00ec7947 */ /* 0x000fea000383ffff */
.L_x_47:
[----:B------:R-:W-:Y:S05]  /*2ea0*/  BRA.U UP4, `(.L_x_55) ;  /* 0x0000000d04bc7547 */ /* 0x000fea000b800000 */
[----:B------:R-:W-:Y:S01]  /*2eb0*/  UMOV UR4, 0x40 ;  /* 0x0000004000047882 */ /* 0x000fe20000000000 */
[----:B------:R-:W-:Y:S01]  /*2ec0*/  NOP ;  /* 0x0000000000007918 */ /* 0x000fe20000000000 */
[----:B------:R-:W-:Y:S01]  /*2ed0*/  ULEA UR5, UR47, UR4, 0x18 ;  /* 0x000000042f057291 */ /* 0x000fe2000f8ec0ff */
[----:B------:R-:W-:Y:S02]  /*2ee0*/  UMOV UR6, 0x400 ;  /* 0x0000040000067882 */ /* 0x000fe40000000000 */
[----:B------:R-:W-:-:S06]  /*2ef0*/  ULEA UR6, UR47, UR6, 0x18 ;  /* 0x000000062f067291 */ /* 0x000fcc000f8ec0ff */
[----:B------:R-:W1:Y:S02]  /*2f00*/  LDS.U8 R0, [UR5+0x1c] ;  /* 0x00001c05ff007984 */ /* 0x000e640008000000 */
[----:B-1----:R-:W-:-:S13]  /*2f10*/  ISETP.NE.AND P0, PT, R0, RZ, PT ;  /* 0x000000ff0000720c */ /* 0x002fda0003f05270 */
[----:B------:R-:W-:Y:S05]  /*2f20*/  @P0 BRA `(.L_x_56) ;  /* 0x0000000000580947 */ /* 0x000fea0003800000 */
[----:B------:R-:W-:-:S13]  /*2f30*/  ELECT P0, URZ, PT ;  /* 0x0000000000ff782f */ /* 0x000fda0003800000 */
[----:B------:R-:W-:Y:S05]  /*2f40*/  @!P0 BRA `(.L_x_57) ;  /* 0x0000000000608947 */ /* 0x000fea0003800000 */
[----:B------:R-:W-:Y:S01]  /*2f50*/  UMOV UR4, 0x10 ;  /* 0x0000001000047882 */ /* 0x000fe20000000000 */
[----:B------:R-:W-:Y:S01]  /*2f60*/  HFMA2 R0, -RZ, RZ, 0, 5.9604644775390625e-08 ;  /* 0x00000001ff007431 */ /* 0x000fe200000001ff */
[----:B------:R-:W-:-:S03]  /*2f70*/  MOV R3, 0xffff ;  /* 0x0000ffff00037802 */ /* 0x000fc60000000f00 */
[----:B------:R-:W-:Y:S04]  /*2f80*/  DEPBAR.LE SB1, 0x36 ;  /* 0x00009d800000791a */ /* 0x000fe80000000000 */
[----:B------:R-:W1:Y:S02]  /*2f90*/  UTCATOMSWS.FIND_AND_SET.ALIGN UP0, UR4, UR4 ;  /* 0x00000004000475e3 */ /* 0x000e640008000800 */
[----:B-1----:R-:W-:Y:S01]  /*2fa0*/  MOV R4, UR4 ;  /* 0x0000000400047c02 */ /* 0x002fe20008000f00 */
[----:B------:R-:W-:Y:S06]  /*2fb0*/  BRA.U UP0, `(.L_x_58) ;  /* 0x0000000100187547 */ /* 0x000fec000b800000 */
.L_x_59:
[----:B------:R-:W-:Y:S05]  /*2fc0*/  NANOSLEEP 0x64 ;  /* 0x000000640000795d */ /* 0x000fea0003800000 */
[----:B------:R-:W-:-:S05]  /*2fd0*/  UMOV UR4, 0x10 ;  /* 0x0000001000047882 */ /* 0x000fca0000000000 */
[----:B------:R-:W-:Y:S04]  /*2fe0*/  DEPBAR.LE SB1, 0x36 ;  /* 0x00009d800000791a */ /* 0x000fe80000000000 */
[----:B------:R-:W1:Y:S02]  /*2ff0*/  UTCATOMSWS.FIND_AND_SET.ALIGN UP0, UR4, UR4 ;  /* 0x00000004000475e3 */ /* 0x000e640008000800 */
[----:B-1----:R-:W-:Y:S01]  /*3000*/  MOV R4, UR4 ;  /* 0x0000000400047c02 */ /* 0x002fe20008000f00 */
[----:B------:R-:W-:Y:S05]  /*3010*/  BRA.U !UP0, `(.L_x_59) ;  /* 0xfffffffd08e87547 */ /* 0x000fea000b83ffff */
.L_x_58:
[-C--:B------:R-:W-:Y:S02]  /*3020*/  SHF.L.U32 R3, R3, R4.reuse, RZ ;  /* 0x0000000403037219 */ /* 0x080fe400000006ff */
[----:B------:R-:W-:Y:S01]  /*3030*/  SHF.L.U32 R0, R0, R4, RZ ;  /* 0x0000000400007219 */ /* 0x000fe200000006ff */
[----:B------:R-:W-:Y:S02]  /*3040*/  IMAD.SHL.U32 R4, R4, 0x20, RZ ;  /* 0x0000002004047824 */ /* 0x000fe400078e00ff */
[----:B------:R1:W-:Y:S04]  /*3050*/  ATOMS.OR RZ, [UR5+0x14], R3 ;  /* 0x00001403ffff798c */ /* 0x0003e8000b000005 */
[----:B------:R1:W-:Y:S04]  /*3060*/  ATOMS.OR RZ, [UR5+0x18], R0 ;  /* 0x00001800ffff798c */ /* 0x0003e8000b000005 */
[----:B------:R1:W-:Y:S01]  /*3070*/  STS [UR6+0x140], R4 ;  /* 0x00014004ff007988 */ /* 0x0003e20008000806 */
[----:B------:R-:W-:Y:S05]  /*3080*/  BRA `(.L_x_57) ;  /* 0x0000000000107947 */ /* 0x000fea0003800000 */
.L_x_56:
[----:B------:R-:W-:Y:S02]  /*3090*/  MOV R0, 0xffffffff ;  /* 0xffffffff00007802 */ /* 0x000fe40000000f00 */
[----:B------:R-:W-:-:S03]  /*30a0*/  MOV R4, 0x30d0 ;  /* 0x000030d000047802 */ /* 0x000fc60000000f00 */
[----:B------:R1:W-:Y:S04]  /*30b0*/  STS [UR6+0x140], R0 ;  /* 0x00014000ff007988 */ /* 0x0003e80008000806 */
[----:B-1---5:R-:W-:Y:S05]  /*30c0*/  CALL.REL.NOINC `($__internal_1_$__cuda_sm10x_tcgen05_guardrail_trap_phase_invalid_during_alloc) ;  /* 0x0000006c00bc7944 */ /* 0x022fea0003c00000 */
.L_x_57:
[----:B------:R-:W-:Y:S05]  /*30d0*/  WARPSYNC.ALL ;  /* 0x0000000000007948 */ /* 0x000fea0003800000 */
[----:B------:R-:W2:Y:S01]  /*30e0*/  S2UR UR4, SR_CgaCtaId ;  /* 0x00000000000479c3 */ /* 0x000ea20000008800 */
[----:B------:R-:W-:Y:S01]  /*30f0*/  UMOV UR26, 0x400 ;  /* 0x00000400001a7882 */ /* 0x000fe20000000000 */
[----:B------:R-:W-:-:S06]  /*3100*/  NOP ;  /* 0x0000000000007918 */ /* 0x000fcc0000000000 */
[----:B------:R-:W-:Y:S06]  /*3110*/  BAR.ARV 0x6, 0xa0 ;  /* 0x0182800000007b1d */ /* 0x000fec0000002000 */
[----:B------:R-:W3:Y:S01]  /*3120*/  LDCU UR5, c[0x0][0x38c] ;  /* 0x00007180ff0577ac */ /* 0x000ee20008000800 */
[----:B------:R-:W-:Y:S01]  /*3130*/  LOP3.LUT R2, R2, 0xffff, RZ, 0xc0, !PT ;  /* 0x0000ffff02027812 */ /* 0x000fe200078ec0ff */
[----:B------:R-:W-:Y:S01]  /*3140*/  IMAD.MOV.U32 R11, RZ, RZ, 0x1 ;  /* 0x00000001ff0b7424 */ /* 0x000fe200078e00ff */
[----:B------:R-:W-:Y:S01]  /*3150*/  CS2R R8, SRZ ;  /* 0x0000000000087805 */ /* 0x000fe2000001ff00 */
[----:B------:R-:W4:Y:S01]  /*3160*/  LDCU UR7, c[0x0][0x38c] ;  /* 0x00007180ff0777ac */ /* 0x000f220008000800 */
[----:B------:R-:W-:Y:S01]  /*3170*/  R2UR UR27, R2 ;  /* 0x00000000021b72ca */ /* 0x000fe200000e0000 */
[----:B------:R-:W-:Y:S01]  /*3180*/  IMAD.MOV.U32 R10, RZ, RZ, RZ ;  /* 0x000000ffff0a7224 */ /* 0x000fe200078e00ff */
[----:B------:R-:W-:Y:S01]  /*3190*/  UMOV UR31, URZ ;  /* 0x000000ff001f7c82 */ /* 0x000fe20008000000 */
[----:B------:R-:W-:Y:S01]  /*31a0*/  UMOV UR22, URZ ;  /* 0x000000ff00167c82 */ /* 0x000fe20008000000 */
[----:B--2---:R-:W-:Y:S01]  /*31b0*/  ULEA UR26, UR4, UR26, 0x18 ;  /* 0x0000001a041a7291 */ /* 0x004fe2000f8ec0ff */
[----:B------:R-:W-:Y:S01]  /*31c0*/  UMOV UR38, 0x0 ;  /* 0x0000000000267882 */ /* 0x000fe20000000000 */
[----:B------:R-:W-:-:S02]  /*31d0*/  UMOV UR39, 0x8200490 ;  /* 0x0820049000277882 */ /* 0x000fc40000000000 */
[----:B------:R-:W-:Y:S02]  /*31e0*/  UIADD3 UR4, UPT, UPT, UR26, 0x8400, URZ ;  /* 0x000084001a047890 */ /* 0x000fe4000fffe0ff */
[----:B------:R-:W-:Y:S02]  /*31f0*/  UIADD3 UR6, UPT, UPT, UR26, 0x18400, URZ ;  /* 0x000184001a067890 */ /* 0x000fe4000fffe0ff */
[----:B---3--:R-:W-:Y:S01]  /*3200*/  UIADD3 UR5, UPT, UPT, UR5, 0x3f, URZ ;  /* 0x0000003f05057890 */ /* 0x008fe2000fffe0ff */
[----:B-1----:R-:W1:Y:S01]  /*3210*/  LDS R0, [UR26+0x140] ;  /* 0x0001401aff007984 */ /* 0x002e620008000800 */
[----:B------:R-:W-:Y:S01]  /*3220*/  UMOV UR36, 0x0 ;  /* 0x0000000000247882 */ /* 0x000fe20000000000 */
[----:B------:R-:W-:Y:S01]  /*3230*/  UMOV UR37, 0x8200490 ;  /* 0x0820049000257882 */ /* 0x000fe20000000000 */
[----:B------:R-:W-:Y:S02]  /*3240*/  USHF.R.S32.HI UR40, URZ, 0x1f, UR5 ;  /* 0x0000001fff287899 */ /* 0x000fe40008011405 */
[----:B----4-:R-:W-:-:S02]  /*3250*/  UISETP.GE.AND UP4, UPT, UR7, 0x1, UPT ;  /* 0x000000010700788c */ /* 0x010fc4000bf86270 */
[----:B------:R-:W-:Y:S02]  /*3260*/  ULEA.HI UR40, UR40, UR5, URZ, 0x6 ;  /* 0x0000000528287291 */ /* 0x000fe4000f8f30ff */
[----:B------:R-:W-:Y:S02]  /*3270*/  USHF.R.U32.HI UR5, URZ, 0x4, UR4 ;  /* 0x00000004ff057899 */ /* 0x000fe40008011604 */
[----:B------:R-:W-:Y:S02]  /*3280*/  USHF.R.S32.HI UR40, URZ, 0x6, UR40 ;  /* 0x00000006ff287899 */ /* 0x000fe40008011428 */
[----:B------:R-:W-:Y:S02]  /*3290*/  USHF.R.U32.HI UR4, URZ, 0x4, UR6 ;  /* 0x00000004ff047899 */ /* 0x000fe40008011606 */
[----:B------:R-:W-:Y:S02]  /*32a0*/  UISETP.LT.AND UP0, UPT, UR40, 0x1, UPT ;  /* 0x000000012800788c */ /* 0x000fe4000bf01270 */
[----:B------:R-:W-:-:S02]  /*32b0*/  ULOP3.LUT UR5, UR5, 0x3fff, URZ, 0xc0, !UPT ;  /* 0x00003fff05057892 */ /* 0x000fc4000f8ec0ff */
[----:B------:R-:W-:Y:S02]  /*32c0*/  ULOP3.LUT UR4, UR4, 0x3fff, URZ, 0xc0, !UPT ;  /* 0x00003fff04047892 */ /* 0x000fe4000f8ec0ff */
[----:B------:R-:W-:Y:S02]  /*32d0*/  USEL UR41, UR40, 0x1, !UP0 ;  /* 0x0000000128297887 */ /* 0x000fe4000c000000 */
[----:B------:R-:W-:Y:S02]  /*32e0*/  ULOP3.LUT UR28, UR5, 0x10000, URZ, 0xfc, !UPT ;  /* 0x00010000051c7892 */ /* 0x000fe4000f8efcff */
[----:B------:R-:W-:Y:S02]  /*32f0*/  ULOP3.LUT UR29, UR4, 0x10000, URZ, 0xfc, !UPT ;  /* 0x00010000041d7892 */ /* 0x000fe4000f8efcff */
[----:B------:R-:W-:Y:S01]  /*3300*/  UIADD3 UR41, UPT, UPT, -UR41, URZ, URZ ;  /* 0x000000ff29297290 */ /* 0x000fe2000fffe1ff */
[----:B------:R-:W-:Y:S01]  /*3310*/  UMOV UR34, 0x0 ;  /* 0x0000000000227882 */ /* 0x000fe20000000000 */
[----:B------:R-:W-:Y:S01]  /*3320*/  UMOV UR35, 0x8200490 ;  /* 0x0820049000237882 */ /* 0x000fe20000000000 */
[----:B------:R-:W-:Y:S01]  /*3330*/  UMOV UR32, 0x0 ;  /* 0x0000000000207882 */ /* 0x000fe20000000000 */
[----:B------:R-:W-:Y:S01]  /*3340*/  UMOV UR33, 0x8200490 ;  /* 0x0820049000217882 */ /* 0x000fe20000000000 */
[----:B-1----:R-:W-:-:S15]  /*3350*/  R2UR UR42, R0 ;  /* 0x00000000002a72ca */ /* 0x002fde00000e0000 */
.L_x_66:
[----:B------:R-:W-:Y:S02]  /*3360*/  LEA R0, R10, UR26, 0x3 ;  /* 0x0000001a0a007c11 */ /* 0x000fe4000f8e18ff */
[----:B------:R-:W-:Y:S02]  /*3370*/  SHF.L.U32 R5, R9, 0x1f, RZ ;  /* 0x0000001f09057819 */ /* 0x000fe400000006ff */
[----:B------:R-:W-:Y:S01]  /*3380*/  PLOP3.LUT P0, PT, PT, PT, UP4, 0x80, 0x8 ;  /* 0x000000000008781c */ /* 0x000fe20003f0f048 */
[----:B------:R-:W-:Y:S01]  /*3390*/  VIADD R3, R0, 0xa0 ;  /* 0x000000a000037836 */ /* 0x000fe20000000000 */
[----:B-1----:R-:W1:Y:S02]  /*33a0*/  SYNCS.PHASECHK.TRANS64.TRYWAIT P1, [R0+URZ+0x90], R5 ;  /* 0x00009005000075a7 */ /* 0x002e6400080211ff */
[----:B-1-3--:R-:W-:Y:S09]  /*33b0*/  @!P1 BRA `(.L_x_60) ;  /* 0x0000006400009947 */ /* 0x00aff20003800000 */
.L_x_153:
[----:B------:R-:W-:Y:S01]  /*33c0*/  LEA R4, R10, UR26, 0x4 ;  /* 0x0000001a0a047c11 */ /* 0x000fe2000f8e20ff */
[----:B------:R-:W-:Y:S01]  /*33d0*/  @UP4 ULEA UR4, UR22, UR26, 0x3 ;  /* 0x0000001a16044291 */ /* 0x000fe2000f8e18ff */
[----:B------:R-:W-:Y:S01]  /*33e0*/  PLOP3.LUT P2, PT, PT, PT, PT, 0x80, 0x8 ;  /* 0x000000000008781c */ /* 0x000fe20003f4f070 */
[----:B------:R-:W-:Y:S01]  /*33f0*/  ULEA UR30, UR31, UR26, 0x3 ;  /* 0x0000001a1f1e7291 */ /* 0x000fe2000f8e18ff */
[----:B------:R-:W-:Y:S01]  /*3400*/  PRMT R3, RZ, 0x654, R3 ;  /* 0x00000654ff037816 */ /* 0x000fe20000000003 */
[----:B------:R-:W-:Y:S01]  /*3410*/  ULEA UR11, UR31, UR42, 0x7 ;  /* 0x0000002a1f0b7291 */ /* 0x000fe2000f8e38ff */
[----:B-1----:R-:W1:Y:S01]  /*3420*/  LDS.128 R4, [R4+0x120] ;  /* 0x0001200004047984 */ /* 0x002e620000000c00 */
[----:B------:R-:W-:Y:S02]  /*3430*/  @P0 SHF.L.U32 R2, R8, 0x1f, RZ ;  /* 0x0000001f08020819 */ /* 0x000fe400000006ff */
[----:B------:R-:W-:Y:S01]  /*3440*/  SHF.L.U32 R0, R11, 0x1f, RZ ;  /* 0x0000001f0b007819 */ /* 0x000fe200000006ff */
[----:B------:R-:W-:Y:S01]  /*3450*/  @!PT LDS RZ, [RZ] ;  /* 0x00000000fffff984 */ /* 0x000fe20000000800 */
[----:B------:R-:W-:Y:S01]  /*3460*/  @!PT LDS RZ, [RZ] ;  /* 0x00000000fffff984 */ /* 0x000fe20000000800 */
[----:B------:R-:W-:Y:S01]  /*3470*/  @!PT LDS RZ, [RZ] ;  /* 0x00000000fffff984 */ /* 0x000fe20000000800 */
[----:B------:R-:W-:Y:S01]  /*3480*/  @!PT LDS RZ, [RZ] ;  /* 0x00000000fffff984 */ /* 0x000fe20000000800 */
[----:B------:R2:W-:Y:S06]  /*3490*/  MEMBAR.ALL.CTA ;  /* 0x0000000000007992 */ /* 0x0005ec0000008000 */
[----:B--2---:R-:W2:Y:S02]  /*34a0*/  FENCE.VIEW.ASYNC.S ;  /* 0x00000000000073c6 */ /* 0x004ea40000000000 */
[----:B--2---:R2:W-:Y:S01]  /*34b0*/  SYNCS.ARRIVE.TRANS64.RED.A1T0 RZ, [R3+URZ], RZ ;  /* 0x000000ff03ff79a7 */ /* 0x0045e200081004ff */
[----:B------:R2:W3:Y:S01]  /*34c0*/  @P0 SYNCS.PHASECHK.TRANS64.TRYWAIT P2, [UR4], R2 ;  /* 0x00000002ff0005a7 */ /* 0x0004e20008041104 */
[----:B-1----:R-:W-:Y:S01]  /*34d0*/  LOP3.LUT P1, RZ, R6, 0x1, RZ, 0xc0, !PT ;  /* 0x0000000106ff7812 */ /* 0x002fe2000782c0ff */
[----:B------:R-:W1:Y:S02]  /*34e0*/  SYNCS.PHASECHK.TRANS64.TRYWAIT P0, [UR30+0xd0], R0 ;  /* 0x0000d000ff0075a7 */ /* 0x000e64000800111e */
[----:B-123--:R-:W-:Y:S10]  /*34f0*/  @!P0 BRA `(.L_x_61) ;  /* 0x0000006000c48947 */ /* 0x00eff40003800000 */
.L_x_155:
[----:B------:R-:W-:Y:S01]  /*3500*/  IADD3 R10, PT, PT, R10, 0x1, RZ ;  /* 0x000000010a0a7810 */ /* 0x000fe20007ffe0ff */
[----:B------:R-:W-:Y:S06]  /*3510*/  BRA.U !UP4, `(.L_x_62) ;  /* 0x000000010cc07547 */ /* 0x000fec000b800000 */
[----:B------:R-:W-:Y:S01]  /*3520*/  UPLOP3.LUT UP2, UPT, UPT, UPT, UPT, 0x40, 0x4 ;  /* 0x000000000004789c */ /* 0x000fe20003f4e870 */
[----:B------:R-:W-:Y:S01]  /*3530*/  UMOV UR24, UR41 ;  /* 0x0000002900187c82 */ /* 0x000fe20008000000 */
[----:B------:R-:W-:Y:S01]  /*3540*/  UMOV UR23, UR40 ;  /* 0x0000002800177c82 */ /* 0x000fe20008000000 */
[----:B------:R-:W-:-:S08]  /*3550*/  UMOV UR10, UR22 ;  /* 0x00000016000a7c82 */ /* 0x000fd00008000000 */
.L_x_65:
[----:B------:R-:W-:Y:S02]  /*3560*/  UIADD3 UR24, UPT, UPT, UR24, 0x1, URZ ;  /* 0x0000000118187890 */ /* 0x000fe4000fffe0ff */
[----:B--2---:R-:W-:Y:S02]  /*3570*/  ULEA UR5, UR10, UR26, 0x3 ;  /* 0x0000001a0a057291 */ /* 0x004fe4000f8e18ff */
[----:B------:R-:W-:Y:S01]  /*3580*/  UISETP.NE.AND UP3, UPT, UR24, URZ, UPT ;  /* 0x000000ff1800728c */ /* 0x000fe2000bf65270 */
[----:B---3--:R-:W-:Y:S10]  /*3590*/  @P2 BRA `(.L_x_63) ;  /* 0x00000000000c2947 */ /* 0x008ff40003800000 */
[----:B-1----:R-:W-:Y:S04]  /*35a0*/  SHF.L.U32 R3, R8, 0x1f, RZ ;  /* 0x0000001f08037819 */ /* 0x002fe800000006ff */
[----:B------:R-:W1:Y:S02]  /*35b0*/  SYNCS.PHASECHK.TRANS64.TRYWAIT P0, [UR5], R3 ;  /* 0x00000003ff0075a7 */ /* 0x000e640008001105 */
[----:B-1----:R-:W-:Y:S05]  /*35c0*/  @!P0 BRA `(.L_x_64) ;  /* 0x0000006000a88947 */ /* 0x002fea0003800000 */
.L_x_63:
[----:B------:R-:W-:Y:S01]  /*35d0*/  UISETP.NE.AND UP0, UPT, UR23, 0x1, UPT ;  /* 0x000000011700788c */ /* 0x000fe2000bf05270 */
[----:B------:R-:W-:Y:S01]  /*35e0*/  PLOP3.LUT P2, PT, PT, PT, PT, 0x80, 0x8 ;  /* 0x000000000008781c */ /* 0x000fe20003f4f070 */
[----:B------:R-:W-:Y:S02]  /*35f0*/  UIADD3 UR4, UPT, UPT, UR10, 0x1, URZ ;  /* 0x000000010a047890 */ /* 0x000fe4000fffe0ff */
[----:B------:R-:W-:Y:S02]  /*3600*/  UIADD3 UR25, UPT, UPT, UR5, 0x20, URZ ;  /* 0x0000002005197890 */ /* 0x000fe4000fffe0ff */
[----:B------:R-:W-:Y:S01]  /*3610*/  UISETP.NE.AND UP1, UPT, UR4, 0x4, UPT ;  /* 0x000000040400788c */ /* 0x000fe2000bf25270 */
[----:B------:R-:W-:Y:S01]  /*3620*/  PLOP3.LUT P0, PT, PT, PT, UP0, 0x80, 0x8 ;  /* 0x000000000008781c */ /* 0x000fe20003f0f008 */
[----:B------:R-:W-:Y:S02]  /*3630*/  UIADD3 UR23, UPT, UPT, UR23, -0x1, URZ ;  /* 0xffffffff17177890 */ /* 0x000fe4000fffe0ff */
[----:B------:R-:W-:Y:S02]  /*3640*/  USEL UR6, URZ, 0x1, UP1 ;  /* 0x00000001ff067887 */ /* 0x000fe40008800000 */
[----:B------:R-:W-:Y:S01]  /*3650*/  USEL UR22, UR4, URZ, UP1 ;  /* 0x000000ff04167287 */ /* 0x000fe20008800000 */
[----:B------:R-:W-:Y:S01]  /*3660*/  UMOV UR7, 0x40004040 ;  /* 0x4000404000077882 */ /* 0x000fe20000000000 */
[----:B------:R-:W-:Y:S02]  /*3670*/  UMOV UR5, 0x40004040 ;  /* 0x4000404000057882 */ /* 0x000fe40000000000 */
[----:B------:R-:W-:Y:S01]  /*3680*/  @UP0 ULEA UR4, UR22, UR26, 0x3 ;  /* 0x0000001a16040291 */ /* 0x000fe2000f8e18ff */
[----:B------:R-:W-:Y:S01]  /*3690*/  LOP3.LUT R8, R8, UR6, RZ, 0x3c, !PT ;  /* 0x0000000608087c12 */ /* 0x000fe2000f8e3cff */
[----:B------:R-:W-:Y:S01]  /*36a0*/  ULEA UR6, UR10, UR29, 0xa ;  /* 0x0000001d0a067291 */ /* 0x000fe2000f8e50ff */
[----:B------:R-:W-:Y:S02]  /*36b0*/  UMOV UR21, 0x40004040 ;  /* 0x4000404000157882 */ /* 0x000fe40000000000 */
[----:B-1----:R-:W-:Y:S01]  /*36c0*/  @P0 SHF.L.U32 R0, R8, 0x1f, RZ ;  /* 0x0000001f08000819 */ /* 0x002fe200000006ff */
[----:B------:R-:W-:Y:S02]  /*36d0*/  UIADD3 UR20, UPT, UPT, UR6, 0x2, URZ ;  /* 0x0000000206147890 */ /* 0x000fe4000fffe0ff */
[----:B------:R-:W-:Y:S01]  /*36e0*/  UIADD3 UR16, UPT, UPT, UR6, 0x4, URZ ;  /* 0x0000000406107890 */ /* 0x000fe2000fffe0ff */
[----:B------:R2:W3:Y:S01]  /*36f0*/  @P0 SYNCS.PHASECHK.TRANS64.TRYWAIT P2, [UR4], R0 ;  /* 0x00000000ff0005a7 */ /* 0x0004e20008041104 */
[----:B------:R-:W-:Y:S02]  /*3700*/  ULEA UR4, UR10, UR28, 0xa ;  /* 0x0000001c0a047291 */ /* 0x000fe4000f8e50ff */
[----:B------:R-:W-:Y:S02]  /*3710*/  UIADD3 UR12, UPT, UPT, UR6, 0x6, URZ ;  /* 0x00000006060c7890 */ /* 0x000fe4000fffe0ff */
[----:B------:R-:W-:Y:S02]  /*3720*/  UIADD3 UR18, UPT, UPT, UR4, 0x2, URZ ;  /* 0x0000000204127890 */ /* 0x000fe4000fffe0ff */
[----:B------:R-:W-:Y:S02]  /*3730*/  UIADD3 UR14, UPT, UPT, UR4, 0x4, URZ ;  /* 0x00000004040e7890 */ /* 0x000fe4000fffe0ff */
[----:B------:R-:W-:Y:S01]  /*3740*/  UIADD3 UR8, UPT, UPT, UR4, 0x6, URZ ;  /* 0x0000000604087890 */ /* 0x000fe2000fffe0ff */
[----:B------:R2:W-:Y:S01]  /*3750*/  UTCHMMA gdesc[UR4], gdesc[UR6], tmem[UR11], tmem[UR38], idesc[UR39], UP2 ;  /* 0x00ff2606040075ea */ /* 0x0005e2000900000b */
[----:B------:R-:W-:Y:S01]  /*3760*/  UPLOP3.LUT UP2, UPT, UPT, UPT, UPT, 0x80, 0x8 ;  /* 0x000000000008789c */ /* 0x000fe20003f4f070 */
[----:B------:R-:W-:Y:S01]  /*3770*/  UMOV UR19, 0x40004040 ;  /* 0x4000404000137882 */ /* 0x000fe20000000000 */
[----:B------:R-:W-:Y:S01]  /*3780*/  UMOV UR17, 0x40004040 ;  /* 0x4000404000117882 */ /* 0x000fe20000000000 */
[----:B------:R2:W-:Y:S01]  /*3790*/  UTCHMMA gdesc[UR18], gdesc[UR20], tmem[UR11], tmem[UR36], idesc[UR37], UPT ;  /* 0x00ff2414120075ea */ /* 0x0005e2000b80000b */
[----:B------:R-:W-:Y:S01]  /*37a0*/  UMOV UR15, 0x40004040 ;  /* 0x40004040000f7882 */ /* 0x000fe20000000000 */
[----:B------:R-:W-:Y:S01]  /*37b0*/  UMOV UR13, 0x40004040 ;  /* 0x40004040000d7882 */ /* 0x000fe20000000000 */
[----:B------:R-:W-:Y:S01]  /*37c0*/  UMOV UR9, 0x40004040 ;  /* 0x4000404000097882 */ /* 0x000fe20000000000 */
[----:B------:R2:W-:Y:S01]  /*37d0*/  UTCHMMA gdesc[UR14], gdesc[UR16], tmem[UR11], tmem[UR34], idesc[UR35], UPT ;  /* 0x00ff22100e0075ea */ /* 0x0005e2000b80000b */
[----:B------:R2:W-:Y:S01]  /*37e0*/  UTCHMMA gdesc[UR8], gdesc[UR12], tmem[UR11], tmem[UR32], idesc[UR33], UPT ;  /* 0x00ff200c080075ea */ /* 0x0005e2000b80000b */
[----:B------:R2:W-:Y:S01]  /*37f0*/  UTCBAR.MULTICAST [UR25], URZ, UR27 ;  /* 0x000000ff190073e9 */ /* 0x0005e2000800081b */
[----:B------:R-:W-:Y:S01]  /*3800*/  UMOV UR10, UR22 ;  /* 0x00000016000a7c82 */ /* 0x000fe20008000000 */
[----:B------:R-:W-:Y:S05]  /*3810*/  BRA.U UP3, `(.L_x_65) ;  /* 0xfffffffd03507547 */ /* 0x000fea000b83ffff */
.L_x_62:
[----:B--2---:R-:W-:Y:S01]  /*3820*/  UIADD3 UR4, UPT, UPT, UR31, 0x1, URZ ;  /* 0x000000011f047890 */ /* 0x004fe2000fffe0ff */
[C---:B------:R-:W-:Y:S01]  /*3830*/  ISETP.NE.AND P0, PT, R10.reuse, 0x2, PT ;  /* 0x000000020a00780c */ /* 0x040fe20003f05270 */
[----:B------:R-:W-:Y:S02]  /*3840*/  UIADD3 UR5, UPT, UPT, UR30, 0xb0, URZ ;  /* 0x000000b01e057890 */ /* 0x000fe4000fffe0ff */
[----:B------:R-:W-:Y:S01]  /*3850*/  UISETP.NE.AND UP0, UPT, UR4, 0x4, UPT ;  /* 0x000000040400788c */ /* 0x000fe2000bf05270 */
[----:B-1----:R-:W-:Y:S02]  /*3860*/  SEL R0, RZ, 0x1, P0 ;  /* 0x00000001ff007807 */ /* 0x002fe40000000000 */
[----:B------:R-:W-:Y:S01]  /*3870*/  SEL R10, R10, RZ, P0 ;  /* 0x000000ff0a0a7207 */ /* 0x000fe20000000000 */
[----:B------:R-:W-:Y:S01]  /*3880*/  USEL UR6, URZ, 0x1, UP0 ;  /* 0x00000001ff067887 */ /* 0x000fe20008000000 */
[----:B------:R-:W-:Y:S01]  /*3890*/  LOP3.LUT R9, R9, R0, RZ, 0x3c, !PT ;  /* 0x0000000009097212 */ /* 0x000fe200078e3cff */
[----:B------:R-:W-:Y:S01]  /*38a0*/  USEL UR31, UR4, URZ, UP0 ;  /* 0x000000ff041f7287 */ /* 0x000fe20008000000 */
[----:B------:R1:W-:Y:S03]  /*38b0*/  UTCBAR [UR5], URZ ;  /* 0x000000ff050073e9 */ /* 0x0003e600080000ff */
[----:B------:R-:W-:Y:S01]  /*38c0*/  LOP3.LUT R11, R11, UR6, RZ, 0x3c, !PT ;  /* 0x000000060b0b7c12 */ /* 0x000fe2000f8e3cff */
[----:B------:R-:W-:Y:S07]  /*38d0*/  @P1 BRA `(.L_x_66) ;  /* 0xfffffff800a01947 */ /* 0x000fee000383ffff */
[----:B------:R-:W2:Y:S01]  /*38e0*/  S2UR UR8, SR_CgaCtaId ;  /* 0x00000000000879c3 */ /* 0x000ea20000008800 */
[----:B------:R-:W-:Y:S01]  /*38f0*/  ELECT P0, URZ, PT ;  /* 0x0000000000ff782f */ /* 0x000fe20003800000 */
[----:B------:R-:W-:Y:S01]  /*3900*/  IMAD.MOV.U32 R0, RZ, RZ, 0x1 ;  /* 0x00000001ff007424 */ /* 0x000fe200078e00ff */
[----:B------:R-:W-:Y:S01]  /*3910*/  UIADD3 UR26, UPT, UPT, UR26, 0xd0, URZ ;  /* 0x000000d01a1a7890 */ /* 0x000fe2000fffe0ff */
[----:B------:R-:W-:Y:S01]  /*3920*/  SHF.L.U32 R3, R11, 0x1f, RZ ;  /* 0x0000001f0b037819 */ /* 0x000fe200000006ff */
[----:B------:R-:W-:-:S03]  /*3930*/  UMOV UR4, 0x40 ;  /* 0x0000004000047882 */ /* 0x000fc60000000000 */
[----:B------:R-:W-:Y:S01]  /*3940*/  UVIRTCOUNT.DEALLOC.SMPOOL 0x80 ;  /* 0x000000800000784c */ /* 0x000fe20000000000 */
[----:B--2---:R-:W-:Y:S02]  /*3950*/  ULEA UR8, UR8, UR4, 0x18 ;  /* 0x0000000408087291 */ /* 0x004fe4000f8ec0ff */
[----:B------:R-:W-:-:S07]  /*3960*/  ULEA UR4, UR31, UR26, 0x3 ;  /* 0x0000001a1f047291 */ /* 0x000fce000f8e18ff */
[----:B------:R2:W-:Y:S02]  /*3970*/  @P0 STS.U8 [UR8+0x1c], R0 ;  /* 0x00001c00ff000988 */ /* 0x0005e40008000008 */
[----:B------:R-:W4:Y:S02]  /*3980*/  SYNCS.PHASECHK.TRANS64.TRYWAIT P0, [UR4], R3 ;  /* 0x00000003ff0075a7 */ /* 0x000f240008001104 */
[----:B--2-4-:R-:W-:Y:S05]  /*3990*/  @!P0 BRA `(.L_x_67) ;  /* 0x0000005c00cc8947 */ /* 0x014fea0003800000 */
.L_x_158:
[----:B------:R-:W-:-:S04]  /*39a0*/  UIADD3 UR4, UPT, UPT, UR31, 0x1, URZ ;  /* 0x000000011f047890 */ /* 0x000fc8000fffe0ff */
[----:B------:R-:W-:-:S04]  /*39b0*/  UISETP.NE.AND UP0, UPT, UR4, 0x4, UPT ;  /* 0x000000040400788c */ /* 0x000fc8000bf05270 */
[----:B------:R-:W-:Y:S02]  /*39c0*/  USEL UR6, URZ, 0x1, UP0 ;  /* 0x00000001ff067887 */ /* 0x000fe40008000000 */
[----:B------:R-:W-:-:S04]  /*39d0*/  USEL UR4, UR4, URZ, UP0 ;  /* 0x000000ff04047287 */ /* 0x000fc80008000000 */
[----:B-1----:R-:W-:Y:S01]  /*39e0*/  ULEA UR5, UR4, UR26, 0x3 ;  /* 0x0000001a04057291 */ /* 0x002fe2000f8e18ff */
[----:B------:R-:W-:-:S04]  /*39f0*/  LOP3.LUT R2, R11, UR6, RZ, 0x3c, !PT ;  /* 0x000000060b027c12 */ /* 0x000fc8000f8e3cff */
[----:B--2---:R-:W-:-:S04]  /*3a00*/  SHF.L.U32 R3, R2, 0x1f, RZ ;  /* 0x0000001f02037819 */ /* 0x004fc800000006ff */
[----:B------:R-:W1:Y:S02]  /*3a10*/  SYNCS.PHASECHK.TRANS64.TRYWAIT P0, [UR5], R3 ;  /* 0x00000003ff0075a7 */ /* 0x000e640008001105 */
[----:B-1----:R-:W-:Y:S05]  /*3a20*/  @!P0 BRA `(.L_x_68) ;  /* 0x0000005c00c08947 */ /* 0x002fea0003800000 */
.L_x_160:
        /* <DEDUP_REMOVED lines=9> */
.L_x_162:
[----:B------:R-:W-:-:S04]  /*3ac0*/  UIADD3 UR4, UPT, UPT, UR4, 0x1, URZ ;  /* 0x0000000104047890 */ /* 0x000fc8000fffe0ff */
[----:B------:R-:W-:-:S04]  /*3ad0*/  UISETP.NE.AND UP0, UPT, UR4, 0x4, UPT ;  /* 0x000000040400788c */ /* 0x000fc8000bf05270 */
[----:B------:R-:W-:Y:S02]  /*3ae0*/  USEL UR5, URZ, 0x1, UP0 ;  /* 0x00000001ff057887 */ /* 0x000fe40008000000 */
[----:B------:R-:W-:-:S04]  /*3af0*/  USEL UR4, UR4, URZ, UP0 ;  /* 0x000000ff04047287 */ /* 0x000fc80008000000 */
[----:B------:R-:W-:Y:S01]  /*3b00*/  ULEA UR4, UR4, UR26, 0x3 ;  /* 0x0000001a04047291 */ /* 0x000fe2000f8e18ff */
[----:B-1----:R-:W-:-:S04]  /*3b10*/  LOP3.LUT R3, R2, UR5, RZ, 0x3c, !PT ;  /* 0x0000000502037c12 */ /* 0x002fc8000f8e3cff */
[----:B------:R-:W-:-:S04]  /*3b20*/  SHF.L.U32 R3, R3, 0x1f, RZ ;  /* 0x0000001f03037819 */ /* 0x000fc800000006ff */
[----:B------:R-:W1:Y:S02]  /*3b30*/  SYNCS.PHASECHK.TRANS64.TRYWAIT P0, [UR4], R3 ;  /* 0x00000003ff0075a7 */ /* 0x000e640008001104 */
[----:B-1----:R-:W-:Y:S05]  /*3b40*/  @!P0 BRA `(.L_x_70) ;  /* 0x0000005c00a88947 */ /* 0x002fea0003800000 */
.L_x_164:
[----:B------:R-:W-:Y:S01]  /*3b50*/  NOP ;  /* 0x0000000000007918 */ /* 0x000fe20000000000 */
[----:B-1----:R-:W1:Y:S01]  /*3b60*/  LDS R0, [UR8+0x14] ;  /* 0x00001408ff007984 */ /* 0x002e620008000800 */
[----:B------:R-:W-:Y:S01]  /*3b70*/  ULOP3.LUT UR4, UR42, 0xffff, URZ, 0xc0, !UPT ;  /* 0x0000ffff2a047892 */ /* 0x000fe2000f8ec0ff */
[----:B------:R-:W-:Y:S01]  /*3b80*/  UMOV UR5, 0xffff ;  /* 0x0000ffff00057882 */ /* 0x000fe20000000000 */
[----:B------:R-:W-:Y:S02]  /*3b90*/  UMOV UR6, 0x1 ;  /* 0x0000000100067882 */ /* 0x000fe40000000000 */
[----:B------:R-:W-:-:S04]  /*3ba0*/  USHF.R.U32.HI UR4, URZ, 0x5, UR4 ;  /* 0x00000005ff047899 */ /* 0x000fc80008011604 */
[----:B------:R-:W-:Y:S02]  /*3bb0*/  USHF.L.U32 UR5, UR5, UR4, URZ ;  /* 0x0000000405057299 */ /* 0x000fe400080006ff */
[----:B------:R-:W-:-:S04]  /*3bc0*/  USHF.L.U32 UR4, UR6, UR4, URZ ;  /* 0x0000000406047299 */ /* 0x000fc800080006ff */
[----:B-1----:R-:W-:-:S04]  /*3bd0*/  LOP3.LUT R0, R0, UR5, RZ, 0xc0, !PT ;  /* 0x0000000500007c12 */ /* 0x002fc8000f8ec0ff */
[----:B------:R-:W-:-:S13]  /*3be0*/  ISETP.NE.AND P0, PT, R0, UR5, PT ;  /* 0x0000000500007c0c */ /* 0x000fda000bf05270 */
[----:B------:R-:W-:Y:S05]  /*3bf0*/  @P0 BRA `(.L_x_71) ;  /* 0x0000000000580947 */ /* 0x000fea0003800000 */
[----:B------:R-:W1:Y:S02]  /*3c00*/  LDS R0, [UR8+0x18] ;  /* 0x00001808ff007984 */ /* 0x000e640008000800 */
[----:B-1----:R-:W-:-:S04]  /*3c10*/  LOP3.LUT R0, R0, UR4, RZ, 0xc0, !PT ;  /* 0x0000000400007c12 */ /* 0x002fc8000f8ec0ff */
[----:B------:R-:W-:-:S13]  /*3c20*/  ISETP.NE.AND P0, PT, R0, UR4, PT ;  /* 0x0000000400007c0c */ /* 0x000fda000bf05270 */
[----:B------:R-:W-:Y:S05]  /*3c30*/  @P0 BRA `(.L_x_72) ;  /* 0x00000000003c0947 */ /* 0x000fea0003800000 */
[----:B------:R-:W1:Y:S01]  /*3c40*/  S2R R2, SR_LANEID ;  /* 0x0000000000027919 */ /* 0x000e620000000000 */
[----:B------:R-:W-:Y:S01]  /*3c50*/  ULOP3.LUT UR5, URZ, UR5, URZ, 0x33, !UPT ;  /* 0x00000005ff057292 */ /* 0x000fe2000f8e33ff */
[----:B------:R-:W-:Y:S01]  /*3c60*/  LOP3.LUT R4, RZ, UR4, RZ, 0x33, !PT ;  /* 0x00000004ff047c12 */ /* 0x000fe2000f8e33ff */
[----:B------:R-:W-:Y:S02]  /*3c70*/  VOTEU.ANY UR4, UPT, PT ;  /* 0x0000000000047886 */ /* 0x000fe400038e0100 */
[----:B------:R-:W-:Y:S01]  /*3c80*/  UFLO.U32 UR4, UR4 ;  /* 0x00000004000472bd */ /* 0x000fe200080e0000 */
[----:B------:R-:W2:Y:S01]  /*3c90*/  REDUX UR6, R4 ;  /* 0x00000000040673c4 */ /* 0x000ea20000000000 */
[----:B------:R-:W-:-:S06]  /*3ca0*/  IMAD.U32 R0, RZ, RZ, UR5 ;  /* 0x00000005ff007e24 */ /* 0x000fcc000f8e00ff */
[----:B------:R4:W-:Y:S01]  /*3cb0*/  UTCATOMSWS.AND URZ, UR5 ;  /* 0x0000000500ff79e3 */ /* 0x0009e20008000000 */
[----:B------:R-:W3:Y:S01]  /*3cc0*/  REDUX UR7, R0 ;  /* 0x00000000000773c4 */ /* 0x000ee20000000000 */
[----:B-1----:R-:W-:Y:S01]  /*3cd0*/  ISETP.EQ.U32.AND P0, PT, R2, UR4, PT ;  /* 0x0000000402007c0c */ /* 0x002fe2000bf02070 */
[----:B--2---:R-:W-:Y:S01]  /*3ce0*/  IMAD.U32 R2, RZ, RZ, UR6 ;  /* 0x00000006ff027e24 */ /* 0x004fe2000f8e00ff */
[----:B---3--:R-:W-:-:S11]  /*3cf0*/  MOV R3, UR7 ;  /* 0x0000000700037c02 */ /* 0x008fd60008000f00 */
[----:B------:R4:W-:Y:S04]  /*3d00*/  @P0 ATOMS.AND RZ, [UR8+0x14], R3 ;  /* 0x00001403ffff098c */ /* 0x0009e8000a800008 */
[----:B------:R4:W-:Y:S01]  /*3d10*/  @P0 ATOMS.AND RZ, [UR8+0x18], R2 ;  /* 0x00001802ffff098c */ /* 0x0009e2000a800008 */
[----:B------:R-:W-:Y:S05]  /*3d20*/  BRA `(.L_x_73) ;  /* 0x0000000000147947 */ /* 0x000fea0003800000 */
.L_x_72:
[----:B------:R-:W-:Y:S02]  /*3d30*/  MOV R2, 0x3d50 ;  /* 0x00003d5000027802 */ /* 0x000fe40000000f00 */
[----:B---3-5:R-:W-:Y:S05]  /*3d40*/  CALL.REL.NOINC `($__internal_0_$__cuda_sm10x_tcgen05_guardrail_trap_col_being_dealloced_not_returned_by_alloc) ;  /* 0x0000006000907944 */ /* 0x028fea0003c00000 */
[----:B------:R-:W-:Y:S05]  /*3d50*/  BRA `(.L_x_73) ;  /* 0x0000000000087947 */ /* 0x000fea0003800000 */
.L_x_71:
[----:B------:R-:W-:Y:S02]  /*3d60*/  MOV R2, 0x3d80 ;  /* 0x00003d8000027802 */ /* 0x000fe40000000f00 */
[----:B---3-5:R-:W-:Y:S05]  /*3d70*/  CALL.REL.NOINC `($__internal_2_$__cuda_sm10x_tcgen05_guardrail_trap_unallocated_columns_being_dealloced) ;  /* 0x00000060009c7944 */ /* 0x028fea0003c00000 */
.L_x_73:
[----:B------:R-:W-:Y:S01]  /*3d80*/  NOP ;  /* 0x0000000000007918 */ /* 0x000fe20000000000 */
[----:B----4-:R-:W-:Y:S05]  /*3d90*/  EXIT ;  /* 0x000000000000794d */ /* 0x010fea0003800000 */
.L_x_55:
[----:B------:R-:W-:-:S09]  /*3da0*/  UISETP.NE.OR UP0, UPT, UR17, 0x3, !UP3 ;  /* 0x000000031100788c */ /* 0x000fd2000df05670 */
[----:B------:R-:W-:Y:S05]  /*3db0*/  BRA.U UP0, `(.L_x_74) ;  /* 0x0000001100547547 */ /* 0x000fea000b800000 */
[----:B------:R-:W1:Y:S01]  /*3dc0*/  LDCU UR31, c[0x0][0x370] ;  /* 0x00006e00ff1f77ac */ /* 0x000e620008000800 */
[----:B------:R-:W2:Y:S01]  /*3dd0*/  LDC.64 R16, c[0x0][0x348] ;  /* 0x0000d200ff107b82 */ /* 0x000ea20000000a00 */
[----:B------:R-:W-:Y:S02]  /*3de0*/  HFMA2 R13, -RZ, RZ, 0, 0 ;  /* 0x00000000ff0d7431 */ /* 0x000fe400000001ff */
[----:B------:R-:W-:Y:S01]  /*3df0*/  IMAD.MOV.U32 R15, RZ, RZ, 0x1 ;  /* 0x00000001ff0f7424 */ /* 0x000fe200078e00ff */
[----:B------:R-:W1:Y:S01]  /*3e00*/  LDCU.128 UR48, c[0x0][0xb10] ;  /* 0x00016200ff3077ac */ /* 0x000e620008000c00 */
[----:B------:R-:W-:Y:S01]  /*3e10*/  IMAD.MOV.U32 R14, RZ, RZ, RZ ;  /* 0x000000ffff0e7224 */ /* 0x000fe200078e00ff */
[----:B------:R-:W-:Y:S01]  /*3e20*/  MOV R7, 0x2000 ;  /* 0x0000200000077802 */ /* 0x000fe20000000f00 */
[----:B------:R-:W3:Y:S01]  /*3e30*/  LDCU UR30, c[0x0][0x374] ;  /* 0x00006e80ff1e77ac */ /* 0x000ee20008000800 */
[----:B------:R-:W4:Y:S01]  /*3e40*/  LDC.64 R2, c[0x0][0x888] ;  /* 0x00022200ff027b82 */ /* 0x000f220000000a00 */
[----:B------:R-:W3:Y:S01]  /*3e50*/  LDCU UR15, c[0x0][0xb0c] ;  /* 0x00016180ff0f77ac */ /* 0x000ee20008000800 */
[----:B------:R-:W2:Y:S06]  /*3e60*/  LDCU UR40, c[0x0][0xb20] ;  /* 0x00016400ff2877ac */ /* 0x000eac0008000800 */
[----:B------:R-:W4:Y:S01]  /*3e70*/  LDC.64 R4, c[0x0][0x890] ;  /* 0x00022400ff047b82 */ /* 0x000f220000000a00 */
[----:B------:R-:W2:Y:S01]  /*3e80*/  LDCU UR4, c[0x0][0xb30] ;  /* 0x00016600ff0477ac */ /* 0x000ea20008000800 */
[----:B------:R-:W-:Y:S01]  /*3e90*/  UMOV UR21, 0x400 ;  /* 0x0000040000157882 */ /* 0x000fe20000000000 */
[----:B-1----:R-:W-:-:S02]  /*3ea0*/  UIMAD.WIDE.U32 UR6, UR31, UR48, URZ ;  /* 0x000000301f0672a5 */ /* 0x002fc4000f8e00ff */
[----:B---3--:R-:W-:Y:S02]  /*3eb0*/  UIMAD.WIDE.U32 UR8, UR30, UR51, URZ ;  /* 0x000000331e0872a5 */ /* 0x008fe4000f8e00ff */
[----:B------:R-:W-:Y:S02]  /*3ec0*/  ULEA UR21, UR47, UR21, 0x18 ;  /* 0x000000152f157291 */ /* 0x000fe4000f8ec0ff */
[----:B------:R-:W-:Y:S02]  /*3ed0*/  UPLOP3.LUT UP3, UPT, UPT, UPT, UPT, 0x40, 0x4 ;  /* 0x000000000004789c */ /* 0x000fe40003f6e870 */
[----:B------:R-:W-:Y:S01]  /*3ee0*/  UIADD3 UR37, UPT, UPT, UR21, 0x58, URZ ;  /* 0x0000005815257890 */ /* 0x000fe2000fffe0ff */
[----:B------:R-:W-:Y:S01]  /*3ef0*/  UMOV UR6, UR7 ;  /* 0x0000000700067c82 */ /* 0x000fe20008000000 */
[----:B------:R-:W-:Y:S01]  /*3f00*/  UMOV UR38, UR9 ;  /* 0x0000000900267c82 */ /* 0x000fe20008000000 */
[----:B------:R-:W-:Y:S02]  /*3f10*/  UISETP.GE.AND UP0, UPT, UR42, 0x1, UPT ;  /* 0x000000012a00788c */ /* 0x000fe4000bf06270 */
[----:B------:R-:W-:Y:S01]  /*3f20*/  UISETP.NE.AND UP4, UPT, UR42, 0x1, UPT ;  /* 0x000000012a00788c */ /* 0x000fe2000bf85270 */
[----:B------:R-:W1:Y:S01]  /*3f30*/  LDCU.64 UR22, c[0x0][0xb28] ;  /* 0x00016500ff1677ac */ /* 0x000e620008000a00 */
[----:B------:R-:W-:-:S02]  /*3f40*/  UISETP.NE.AND UP6, UPT, UR15, 0x1, UPT ;  /* 0x000000010f00788c */ /* 0x000fc4000bfc5270 */
[----:B------:R-:W-:Y:S02]  /*3f50*/  UISETP.NE.AND UP5, UPT, UR50, 0x1, UPT ;  /* 0x000000013200788c */ /* 0x000fe4000bfa5270 */
[----:B------:R-:W-:Y:S02]  /*3f60*/  UIADD3 UR33, UPT, UPT, UR21, 0x40, URZ ;  /* 0x0000004015217890 */ /* 0x000fe4000fffe0ff */
[----:B------:R-:W-:Y:S02]  /*3f70*/  UIADD3 UR25, UPT, UPT, UR21, 0x48, URZ ;  /* 0x0000004815197890 */ /* 0x000fe4000fffe0ff */
[----:B------:R-:W-:Y:S02]  /*3f80*/  UIADD3 UR17, UPT, UPT, UR21, 0x50, URZ ;  /* 0x0000005015117890 */ /* 0x000fe4000fffe0ff */
[----:B------:R-:W-:Y:S02]  /*3f90*/  UPRMT UR37, UR47, 0x654, UR37 ;  /* 0x000006542f257896 */ /* 0x000fe40008000025 */
[----:B------:R-:W-:-:S02]  /*3fa0*/  USHF.R.U32.HI UR39, URZ, UR49, UR6 ;  /* 0x00000031ff277299 */ /* 0x000fc40008011606 */
[----:B--2---:R-:W-:Y:S02]  /*3fb0*/  USHF.R.U32.HI UR38, URZ, UR40, UR38 ;  /* 0x00000028ff267299 */ /* 0x004fe40008011626 */
[----:B------:R-:W-:-:S11]  /*3fc0*/  UISETP.NE.AND UP2, UPT, UR4, 0x1, UPT ;  /* 0x000000010400788c */ /* 0x000fd6000bf45270 */
.L_x_85:
[C---:B------:R-:W-:Y:S02]  /*3fd0*/  LEA R12, R14.reuse, UR21, 0x3 ;  /* 0x000000150e0c7c11 */ /* 0x040fe4000f8e18ff */
[----:B------:R-:W-:Y:S02]  /*3fe0*/  SHF.L.U32 R9, R13, 0x1f, RZ ;  /* 0x0000001f0d097819 */ /* 0x000fe400000006ff */
[----:B------:R-:W-:Y:S02]  /*3ff0*/  LEA R10, R14, UR21, 0x4 ;  /* 0x000000150e0a7c11 */ /* 0x000fe4000f8e20ff */
[----:B--2---:R-:W2:Y:S02]  /*4000*/  SYNCS.PHASECHK.TRANS64.TRYWAIT P0, [R12+URZ+0x90], R9 ;  /* 0x000090090c0075a7 */ /* 0x004ea400080011ff */
[----:B--2---:R-:W-:Y:S05]  /*4010*/  @!P0 BRA `(.L_x_75) ;  /* 0x00000058008c8947 */ /* 0x004fea0003800000 */
.L_x_165:
[----:B--2---:R-:W2:Y:S01]  /*4020*/  LDS.128 R8, [R10+0x120] ;  /* 0x000120000a087984 */ /* 0x004ea20000000c00 */
[----:B------:R-:W-:Y:S01]  /*4030*/  UISETP.GE.AND UP0, UPT, UR42, 0x1, UPT ;  /* 0x000000012a00788c */ /* 0x000fe2000bf06270 */
[----:B------:R-:W-:Y:S01]  /*4040*/  @!PT LDS RZ, [RZ] ;  /* 0x00000000fffff984 */ /* 0x000fe20000000800 */
[----:B------:R-:W-:Y:S01]  /*4050*/  @!PT LDS RZ, [RZ] ;  /* 0x00000000fffff984 */ /* 0x000fe20000000800 */
[----:B------:R-:W-:Y:S01]  /*4060*/  @!PT LDS RZ, [RZ] ;  /* 0x00000000fffff984 */ /* 0x000fe20000000800 */
[----:B------:R-:W-:Y:S01]  /*4070*/  @!PT LDS RZ, [RZ] ;  /* 0x00000000fffff984 */ /* 0x000fe20000000800 */
[----:B------:R3:W-:Y:S06]  /*4080*/  MEMBAR.ALL.CTA ;  /* 0x0000000000007992 */ /* 0x0007ec0000008000 */
[----:B---3--:R-:W3:Y:S01]  /*4090*/  FENCE.VIEW.ASYNC.S ;  /* 0x00000000000073c6 */ /* 0x008ee20000000000 */
[----:B--2---:R-:W-:Y:S11]  /*40a0*/  LOP3.LUT P0, RZ, R10, 0x1, RZ, 0xc0, !PT ;  /* 0x000000010aff7812 */ /* 0x004ff6000780c0ff */
[----:B------:R-:W-:Y:S02]  /*40b0*/  @!UPT UIADD3 URZ, UPT, UPT, URZ, URZ, URZ ;  /* 0x000000fffffff290 */ /* 0x000fe4000fffe0ff */
[----:B---3--:R-:W-:Y:S01]  /*40c0*/  VOTEU.ANY UP1, P0 ;  /* 0x0000000000ff7886 */ /* 0x008fe20000020100 */
[----:B------:R-:W-:Y:S11]  /*40d0*/  PLOP3.LUT P0, PT, PT, PT, UP1, 0x80, 0x8 ;  /* 0x000000000008781c */ /* 0x000ff60003f0f018 */
[----:B------:R-:W-:Y:S02]  /*40e0*/  @!UPT UIADD3 URZ, UPT, UPT, URZ, URZ, URZ ;  /* 0x000000fffffff290 */ /* 0x000fe4000fffe0ff */
[----:B------:R-:W-:Y:S02]  /*40f0*/  @P0 SHF.R.U32.HI R0, RZ, 0x10, R9 ;  /* 0x00000010ff000819 */ /* 0x000fe40000011609 */
[----:B------:R-:W-:Y:S02]  /*4100*/  @P0 MOV R6, R8 ;  /* 0x0000000800060202 */ /* 0x000fe40000000f00 */
[----:B------:R-:W-:Y:S01]  /*4110*/  @P0 R2UR UR4, R0 ;  /* 0x00000000000402ca */ /* 0x000fe200000e0000 */
[----:B------:R-:W-:Y:S01]  /*4120*/  VIADD R0, R12, 0xa0 ;  /* 0x000000a00c007836 */ /* 0x000fe20000000000 */
[----:B------:R-:W-:Y:S02]  /*4130*/  @P0 LOP3.LUT R8, R9, 0xffff, RZ, 0xc0, !PT ;  /* 0x0000ffff09080812 */ /* 0x000fe400078ec0ff */
[----:B------:R-:W-:Y:S02]  /*4140*/  @P0 R2UR UR6, R6 ;  /* 0x00000000060602ca */ /* 0x000fe400000e0000 */
[----:B------:R-:W-:Y:S02]  /*4150*/  PRMT R0, RZ, 0x654, R0 ;  /* 0x00000654ff007816 */ /* 0x000fe40000000000 */
[----:B------:R-:W-:Y:S02]  /*4160*/  @P0 R2UR UR5, R8 ;  /* 0x00000000080502ca */ /* 0x000fe400000e0000 */
[----:B------:R2:W-:Y:S03]  /*4170*/  SYNCS.ARRIVE.TRANS64.RED.A1T0 RZ, [R0+URZ], RZ ;  /* 0x000000ff00ff79a7 */ /* 0x0005e600081004ff */
[----:B------:R-:W-:Y:S04]  /*4180*/  @UP1 UMOV UR29, UR4 ;  /* 0x00000004001d1c82 */ /* 0x000fe80008000000 */
[----:B------:R-:W-:Y:S04]  /*4190*/  @UP1 UMOV UR14, UR6 ;  /* 0x00000006000e1c82 */ /* 0x000fe80008000000 */
[----:B------:R-:W-:Y:S01]  /*41a0*/  @UP1 UMOV UR13, UR5 ;  /* 0x00000005000d1c82 */ /* 0x000fe20008000000 */
[----:B------:R-:W-:Y:S05]  /*41b0*/  BRA.U !UP0, `(.L_x_76) ;  /* 0x0000000108a47547 */ /* 0x000fea000b800000 */
[----:B------:R-:W-:Y:S02]  /*41c0*/  UIMAD.WIDE.U32 UR18, UR13, UR51, URZ ;  /* 0x000000330d1272a5 */ /* 0x000fe4000f8e00ff */
[----:B------:R-:W-:Y:S02]  /*41d0*/  UIMAD.WIDE.U32 UR26, UR14, UR48, URZ ;  /* 0x000000300e1a72a5 */ /* 0x000fe4000f8e00ff */
[----:B------:R-:W-:Y:S02]  /*41e0*/  USEL UR4, UR30, UR38, !UP5 ;  /* 0x000000261e047287 */ /* 0x000fe4000e800000 */
[----:B------:R-:W-:Y:S02]  /*41f0*/  USEL UR7, UR31, UR39, !UP6 ;  /* 0x000000271f077287 */ /* 0x000fe4000f000000 */
[----:B-1----:R-:W-:Y:S02]  /*4200*/  UIMAD.WIDE.U32 UR8, UR4, UR22, URZ ;  /* 0x00000016040872a5 */ /* 0x002fe4000f8e00ff */
[----:B------:R-:W-:Y:S01]  /*4210*/  UIMAD.WIDE.U32 UR10, UR7, UR22, URZ ;  /* 0x00000016070a72a5 */ /* 0x000fe2000f8e00ff */
[----:B------:R-:W-:Y:S02]  /*4220*/  UMOV UR5, UR19 ;  /* 0x0000001300057c82 */ /* 0x000fe40008000000 */
[----:B------:R-:W-:Y:S03]  /*4230*/  USHF.R.U32.HI UR6, URZ, UR40, UR5 ;  /* 0x00000028ff067299 */ /* 0x000fe60008011605 */
[----:B------:R-:W-:Y:S01]  /*4240*/  UMOV UR5, UR27 ;  /* 0x0000001b00057c82 */ /* 0x000fe20008000000 */
[----:B------:R-:W-:Y:S02]  /*4250*/  USEL UR6, UR13, UR6, !UP5 ;  /* 0x000000060d067287 */ /* 0x000fe4000e800000 */
[----:B------:R-:W-:Y:S03]  /*4260*/  USHF.R.U32.HI UR12, URZ, UR49, UR5 ;  /* 0x00000031ff0c7299 */ /* 0x000fe60008011605 */
[----:B------:R-:W-:Y:S02]  /*4270*/  UMOV UR5, UR9 ;  /* 0x0000000900057c82 */ /* 0x000fe40008000000 */
[----:B------:R-:W-:Y:S03]  /*4280*/  @UP4 USHF.R.U32.HI UR4, URZ, UR23, UR5 ;  /* 0x00000017ff044299 */ /* 0x000fe60008011605 */
[----:B------:R-:W-:Y:S01]  /*4290*/  UMOV UR5, UR11 ;  /* 0x0000000b00057c82 */ /* 0x000fe20008000000 */
[----:B------:R-:W-:Y:S02]  /*42a0*/  UIMAD UR4, UR42, UR4, URZ ;  /* 0x000000042a0472a4 */ /* 0x000fe4000f8e02ff */
[----:B------:R-:W-:Y:S02]  /*42b0*/  @UP4 USHF.R.U32.HI UR7, URZ, UR23, UR5 ;  /* 0x00000017ff074299 */ /* 0x000fe40008011605 */
[----:B------:R-:W-:Y:S02]  /*42c0*/  UIMAD.WIDE.U32 UR10, UR6, UR22, URZ ;  /* 0x00000016060a72a5 */ /* 0x000fe4000f8e00ff */
[----:B------:R-:W-:Y:S02]  /*42d0*/  USEL UR5, UR14, UR12, !UP6 ;  /* 0x0000000c0e057287 */ /* 0x000fe4000f000000 */
[----:B------:R-:W-:Y:S02]  /*42e0*/  UIMAD UR8, UR42, UR7, URZ ;  /* 0x000000072a0872a4 */ /* 0x000fe4000f8e02ff */
[----:B------:R-:W-:Y:S03]  /*42f0*/  UISETP.GE.AND UP0, UPT, UR6, UR4, UPT ;  /* 0x000000040600728c */ /* 0x000fe6000bf06270 */
[----:B------:R-:W-:Y:S01]  /*4300*/  UMOV UR4, UR11 ;  /* 0x0000000b00047c82 */ /* 0x000fe20008000000 */
[----:B------:R-:W-:Y:S02]  /*4310*/  UISETP.GE.OR UP0, UPT, UR5, UR8, UP0 ;  /* 0x000000080500728c */ /* 0x000fe40008706670 */
[----:B------:R-:W-:Y:S02]  /*4320*/  USHF.R.U32.HI UR4, URZ, UR23, UR4 ;  /* 0x00000017ff047299 */ /* 0x000fe40008011604 */
[----:B------:R-:W-:Y:S02]  /*4330*/  UIMAD.WIDE.U32 UR8, UR5, UR22, URZ ;  /* 0x00000016050872a5 */ /* 0x000fe4000f8e00ff */
[----:B------:R-:W-:Y:S04]  /*4340*/  USEL UR10, UR6, UR4, !UP4 ;  /* 0x00000004060a7287 */ /* 0x000fe8000e000000 */
[----:B------:R-:W-:Y:S01]  /*4350*/  UIADD3 UR11, UPT, UPT, -UR10, URZ, URZ ;  /* 0x000000ff0a0b7290 */ /* 0x000fe2000fffe1ff */
[----:B------:R-:W-:Y:S02]  /*4360*/  @!UP0 UMOV UR4, UR9 ;  /* 0x0000000900048c82 */ /* 0x000fe40008000000 */
[----:B------:R-:W-:Y:S02]  /*4370*/  @!UP0 USHF.R.U32.HI UR4, URZ, UR23, UR4 ;  /* 0x00000017ff048299 */ /* 0x000fe40008011604 */
[----:B------:R-:W-:Y:S02]  /*4380*/  UIMAD UR8, UR42, UR11, UR6 ;  /* 0x0000000b2a0872a4 */ /* 0x000fe4000f8e0206 */
[----:B------:R-:W-:Y:S04]  /*4390*/  @!UP0 USEL UR4, UR5, UR4, !UP4 ;  /* 0x0000000405048287 */ /* 0x000fe8000e000000 */
[----:B------:R-:W-:Y:S02]  /*43a0*/  @!UP0 UIMAD UR8, UR7, UR8, UR4 ;  /* 0x00000008070882a4 */ /* 0x000fe4000f8e0204 */
[----:B------:R-:W-:Y:S02]  /*43b0*/  @!UP0 UIADD3 UR9, UPT, UPT, UR10, -UR4, URZ ;  /* 0x800000040a098290 */ /* 0x000fe4000fffe0ff */
[----:B------:R-:W-:Y:S02]  /*43c0*/  UIADD3 UR4, UPT, UPT, -UR5, URZ, URZ ;  /* 0x000000ff05047290 */ /* 0x000fe4000fffe1ff */
[----:B------:R-:W-:Y:S02]  /*43d0*/  UIADD3 UR7, UPT, UPT, -UR6, URZ, URZ ;  /* 0x000000ff06077290 */ /* 0x000fe4000fffe1ff */
[----:B------:R-:W-:Y:S02]  /*43e0*/  @!UP0 UIMAD UR6, UR9, UR42, UR5 ;  /* 0x0000002a090682a4 */ /* 0x000fe4000f8e0205 */
[----:B------:R-:W-:Y:S02]  /*43f0*/  UIMAD UR14, UR15, UR4, UR14 ;  /* 0x000000040f0e72a4 */ /* 0x000fe4000f8e020e */
[----:B------:R-:W-:Y:S01]  /*4400*/  UIMAD UR13, UR50, UR7, UR13 ;  /* 0x00000007320d72a4 */ /* 0x000fe2000f8e020d */
[----:B------:R-:W-:Y:S02]  /*4410*/  @!UP0 UMOV UR5, UR8 ;  /* 0x0000000800058c82 */ /* 0x000fe40008000000 */
[----:B------:R-:W-:Y:S02]  /*4420*/  UIMAD UR14, UR5, UR15, UR14 ;  /* 0x0000000f050e72a4 */ /* 0x000fe4000f8e020e */
[----:B------:R-:W-:Y:S11]  /*4430*/  UIMAD UR13, UR6, UR50, UR13 ;  /* 0x00000032060d72a4 */ /* 0x000ff6000f8e020d */
[----:B------:R-:W-:Y:S01]  /*4440*/  @!UPT UIADD3 URZ, UPT, UPT, URZ, URZ, URZ ;  /* 0x000000fffffff290 */ /* 0x000fe2000fffe0ff */
.L_x_76:
[----:B------:R-:W3:Y:S01]  /*4450*/  @!UP2 LDCU.128 UR8, c[0x0][0xb10] ;  /* 0x00016200ff08a7ac */ /* 0x000ee20008000c00 */
[C---:B----4-:R-:W-:Y:S02]  /*4460*/  ISETP.NE.U32.AND P1, PT, R4.reuse, RZ, PT ;  /* 0x000000ff0400720c */ /* 0x050fe40003f25070 */
[----:B------:R-:W-:Y:S02]  /*4470*/  ISETP.NE.U32.AND P0, PT, R4, RZ, PT ;  /* 0x000000ff0400720c */ /* 0x000fe40003f05070 */
[C---:B------:R-:W-:Y:S02]  /*4480*/  ISETP.NE.AND.EX P1, PT, R5.reuse, RZ, PT, P1 ;  /* 0x000000ff0500720c */ /* 0x040fe40003f25310 */
[----:B------:R-:W-:Y:S01]  /*4490*/  ISETP.NE.AND.EX P0, PT, R5, RZ, PT, P0 ;  /* 0x000000ff0500720c */ /* 0x000fe20003f05300 */
[----:B------:R-:W4:Y:S01]  /*44a0*/  @!UP2 LDCU UR5, c[0x0][0xb0c] ;  /* 0x00016180ff05a7ac */ /* 0x000f220008000800 */
[----:B------:R-:W-:Y:S01]  /*44b0*/  SHF.L.U32 R9, R15, 0x1f, RZ ;  /* 0x0000001f0f097819 */ /* 0x000fe200000006ff */
[----:B------:R-:W-:Y:S02]  /*44c0*/  USHF.L.U32 UR35, UR16, 0x7, URZ ;  /* 0x0000000710237899 */ /* 0x000fe400080006ff */
[----:B------:R-:W-:Y:S02]  /*44d0*/  USHF.L.U32 UR34, UR20, 0x7, URZ ;  /* 0x0000000714227899 */ /* 0x000fe400080006ff */
[----:B---3--:R-:W-:Y:S07]  /*44e0*/  UIMAD.WIDE.U32 UR6, UR14, UR8, URZ ;  /* 0x000000080e0672a5 */ /* 0x008fee000f8e00ff */
[----:B------:R-:W-:Y:S01]  /*44f0*/  @!UP2 UMOV UR4, UR7 ;  /* 0x000000070004ac82 */ /* 0x000fe20008000000 */
[----:B----4-:R-:W-:Y:S02]  /*4500*/  @!UP2 UISETP.NE.AND UP0, UPT, UR5, 0x1, UPT ;  /* 0x000000010500a88c */ /* 0x010fe4000bf05270 */
[----:B------:R-:W-:Y:S02]  /*4510*/  @!UP2 USHF.R.U32.HI UR4, URZ, UR9, UR4 ;  /* 0x00000009ff04a299 */ /* 0x000fe40008011604 */
[----:B------:R-:W-:Y:S02]  /*4520*/  UIMAD.WIDE.U32 UR6, UR13, UR11, URZ ;  /* 0x0000000b0d0672a5 */ /* 0x000fe4000f8e00ff */
[----:B------:R-:W-:Y:S02]  /*4530*/  @!UP2 USEL UR8, UR14, UR4, !UP0 ;  /* 0x000000040e08a287 */ /* 0x000fe4000c000000 */
[----:B------:R-:W-:Y:S03]  /*4540*/  @!UP2 UISETP.NE.AND UP0, UPT, UR10, 0x1, UPT ;  /* 0x000000010a00a88c */ /* 0x000fe6000bf05270 */
[----:B------:R-:W-:Y:S02]  /*4550*/  @!UP2 UMOV UR6, UR7 ;  /* 0x000000070006ac82 */ /* 0x000fe40008000000 */
[----:B------:R-:W3:Y:S02]  /*4560*/  @!UP2 LDCU UR4, c[0x0][0xb20] ;  /* 0x00016400ff04a7ac */ /* 0x000ee40008000800 */
[----:B---3--:R-:W-:Y:S04]  /*4570*/  @!UP2 USHF.R.U32.HI UR6, URZ, UR4, UR6 ;  /* 0x00000004ff06a299 */ /* 0x008fe80008011606 */
[----:B------:R-:W-:Y:S04]  /*4580*/  @!UP2 USEL UR6, UR13, UR6, !UP0 ;  /* 0x000000060d06a287 */ /* 0x000fe8000c000000 */
[----:B------:R-:W-:Y:S02]  /*4590*/  @!UP2 UIADD3 UR4, UPT, UPT, -UR8, UR6, URZ ;  /* 0x000000060804a290 */ /* 0x000fe4000fffe1ff */
[----:B------:R-:W-:Y:S02]  /*45a0*/  @!UP2 UIADD3 UR6, UPT, UPT, UR8, -UR6, URZ ;  /* 0x800000060806a290 */ /* 0x000fe4000fffe0ff */
[----:B------:R-:W-:Y:S02]  /*45b0*/  @!UP2 UIMAD UR14, UR4, UR5, UR14 ;  /* 0x00000005040ea2a4 */ /* 0x000fe4000f8e020e */
[----:B------:R-:W-:Y:S01]  /*45c0*/  @!UP2 UIMAD UR13, UR6, UR10, UR13 ;  /* 0x0000000a060da2a4 */ /* 0x000fe2000f8e020d */
[----:B------:R-:W-:Y:S11]  /*45d0*/  BRA.U UP3, `(.L_x_77) ;  /* 0x0000000103107547 */ /* 0x000ff6000b800000 */
[----:B--2---:R-:W-:Y:S04]  /*45e0*/  MOV R0, UR43 ;  /* 0x0000002b00007c02 */ /* 0x004fe80008000f00 */
[----:B------:R-:W-:Y:S04]  /*45f0*/  SHF.L.U32 R11, R0, 0x1f, RZ ;  /* 0x0000001f000b7819 */ /* 0x000fe800000006ff */
[----:B------:R-:W2:Y:S02]  /*4600*/  SYNCS.PHASECHK.TRANS64.TRYWAIT P2, [UR21+0x88], R11 ;  /* 0x0000880bff0075a7 */ /* 0x000ea40008041115 */
[----:B--2---:R-:W-:Y:S05]  /*4610*/  @!P2 BRA `(.L_x_78) ;  /* 0x000000540020a947 */ /* 0x004fea0003800000 */
.L_x_77:
[----:B------:R-:W-:Y:S05]  /*4620*/  @!P1 BRA `(.L_x_79) ;  /* 0x0000000000309947 */ /* 0x000fea0003800000 */
[----:B------:R-:W-:Y:S01]  /*4630*/  ISETP.NE.U32.AND P1, PT, R2, RZ, PT ;  /* 0x000000ff0200720c */ /* 0x000fe20003f25070 */
[----:B------:R-:W3:Y:S01]  /*4640*/  LDCU.64 UR4, c[0x0][0x358] ;  /* 0x00006b00ff0477ac */ /* 0x000ee20008000a00 */
[----:B------:R-:W-:Y:S02]  /*4650*/  IMAD.MOV.U32 R80, RZ, RZ, 0x1 ;  /* 0x00000001ff507424 */ /* 0x000fe400078e00ff */
[----:B------:R-:W-:Y:S11]  /*4660*/  ISETP.NE.AND.EX P1, PT, R3, RZ, PT, P1 ;  /* 0x000000ff0300720c */ /* 0x000ff60003f25310 */
[----:B------:R-:W-:Y:S02]  /*4670*/  @!UPT UIADD3 URZ, UPT, UPT, URZ, URZ, URZ ;  /* 0x000000fffffff290 */ /* 0x000fe4000fffe0ff */
[----:B--2---:R-:W2:Y:S01]  /*4680*/  @P1 LDC.64 R10, c[0x0][0x888] ;  /* 0x00022200ff0a1b82 */ /* 0x004ea20000000a00 */
[----:B------:R-:W-:Y:S04]  /*4690*/  @P1 IMAD R0, R4, UR36, RZ ;  /* 0x0000002404001c24 */ /* 0x000fe8000f8e02ff */
[----:B--2---:R-:W-:Y:S04]  /*46a0*/  @P1 IMAD.WIDE R10, R0, 0x4, R10 ;  /* 0x00000004000a1825 */ /* 0x004fe800078e020a */
[----:B------:R-:W-:Y:S01]  /*46b0*/  HFMA2 R0, -RZ, RZ, 0, 5.9604644775390625e-08 ;  /* 0x00000001ff007431 */ /* 0x000fe200000001ff */
[----:B---3-5:R3:W5:Y:S04]  /*46c0*/  @P1 LDG.E R41, desc[UR4][R10.64] ;  /* 0x000000040a291981 */ /* 0x028768000c1e1900 */
[----:B------:R-:W-:Y:S01]  /*46d0*/  @!P1 PRMT R80, R0, 0x7610, R80 ;  /* 0x0000761000509816 */ /* 0x000fe20000000050 */
[----:B---3--:R-:W4:Y:S06]  /*46e0*/  @!P1 LDC R41, c[0x0][0x880] ;  /* 0x00022000ff299b82 */ /* 0x008f2c0000000800 */
.L_x_79:
[----:B----45:R-:W-:Y:S01]  /*46f0*/  @!P0 FSETP.EQ.AND P1, PT, R41, RZ, PT ;  /* 0x000000ff2900820b */ /* 0x030fe20003f22000 */
[----:B------:R-:W-:Y:S01]  /*4700*/  @!UPT UIADD3 URZ, UPT, UPT, URZ, URZ, URZ ;  /* 0x000000fffffff290 */ /* 0x000fe2000fffe0ff */
[----:B------:R-:W-:Y:S11]  /*4710*/  @!P0 BRA `(.L_x_80) ;  /* 0x0000000000188947 */ /* 0x000ff60003800000 */
[----:B------:R-:W-:Y:S02]  /*4720*/  LOP3.LUT P0, RZ, R80, 0xff, RZ, 0xc0, !PT ;  /* 0x000000ff50ff7812 */ /* 0x000fe4000780c0ff */
[----:B------:R-:W-:Y:S04]  /*4730*/  ISETP.NE.U32.AND P1, PT, R2, RZ, PT ;  /* 0x000000ff0200720c */ /* 0x000fe80003f25070 */
[----:B------:R-:W-:Y:S04]  /*4740*/  ISETP.NE.AND.EX P1, PT, R3, RZ, PT, P1 ;  /* 0x000000ff0300720c */ /* 0x000fe80003f25310 */
[----:B------:R-:W-:Y:S03]  /*4750*/  PLOP3.LUT P1, PT, P1, PT, PT, 0x8, 0x80 ;  /* 0x000000000080781c */ /* 0x000fe60000f2e170 */
[----:B------:R-:W-:Y:S11]  /*4760*/  @P0 FSETP.EQ.AND P1, PT, R41, RZ, PT ;  /* 0x000000ff2900020b */ /* 0x000ff60003f22000 */
[----:B------:R-:W-:Y:S02]  /*4770*/  @!UPT UIADD3 URZ, UPT, UPT, URZ, URZ, URZ ;  /* 0x000000fffffff290 */ /* 0x000fe4000fffe0ff */
.L_x_80:
[----:B------:R-:W3:Y:S01]  /*4780*/  SYNCS.PHASECHK.TRANS64.TRYWAIT P2, [UR21+0x60], R9 ;  /* 0x00006009ff0075a7 */ /* 0x000ee20008041115 */
[----:B------:R-:W-:Y:S04]  /*4790*/  ELECT P0, URZ, PT ;  /* 0x0000000000ff782f */ /* 0x000fe80003800000 */
[----:B------:R-:W-:Y:S11]  /*47a0*/  PLOP3.LUT P1, PT, P1, P0, PT, 0xf2, 0x2f ;  /* 0x00000000002f781c */ /* 0x000ff60000f21e72 */
[----:B------:R-:W-:Y:S02]  /*47b0*/  @!UPT UIADD3 URZ, UPT, UPT, URZ, URZ, URZ ;  /* 0x000000fffffff290 */ /* 0x000fe4000fffe0ff */
[----:B------:R-:W-:Y:S05]  /*47c0*/  @!P1 IADD3 R8, P0, PT, R16, 0x580, RZ ;  /* 0x0000058010089810 */ /* 0x000fea0007f1e0ff */
[----:B------:R-:W-:Y:S01]  /*47d0*/  @!P1 IMAD.X R6, RZ, RZ, R17, P0 ;  /* 0x000000ffff069224 */ /* 0x000fe200000e0611 */
[----:B---3--:R-:W-:Y:S07]  /*47e0*/  @!P2 BRA `(.L_x_81) ;  /* 0x0000005000c4a947 */ /* 0x008fee0003800000 */
.L_x_168:
[----:B------:R-:W-:Y:S01]  /*47f0*/  @!P1 R2UR UR5, R8 ;  /* 0x00000000080592ca */ /* 0x000fe200000e0000 */
[----:B------:R-:W-:Y:S01]  /*4800*/  VOTEU.ALL UP0, P1 ;  /* 0x0000000000ff7886 */ /* 0x000fe20000800000 */
[----:B------:R-:W-:Y:S01]  /*4810*/  @!P1 R2UR UR4, R6 ;  /* 0x00000000060492ca */ /* 0x000fe200000e0000 */
[----:B--2---:R-:W-:Y:S01]  /*4820*/  @!P1 IMAD.MOV.U32 R0, RZ, RZ, 0x2000 ;  /* 0x00002000ff009424 */ /* 0x004fe200078e00ff */
[----:B------:R-:W-:Y:S01]  /*4830*/  UMOV UR8, 0x0 ;  /* 0x0000000000087882 */ /* 0x000fe20000000000 */
[----:B------:R-:W-:Y:S01]  /*4840*/  UMOV UR9, 0x10000000 ;  /* 0x1000000000097882 */ /* 0x000fe20000000000 */
[----:B------:R-:W-:Y:S01]  /*4850*/  @!UP0 UIADD3 UR32, UPT, UPT, UR21, 0x200, URZ ;  /* 0x0000020015208890 */ /* 0x000fe2000fffe0ff */
[----:B------:R-:W-:Y:S01]  /*4860*/  @!P1 IADD3 R8, P0, PT, R16, 0x580, RZ ;  /* 0x0000058010089810 */ /* 0x000fe20007f1e0ff */
[----:B------:R-:W-:Y:S01]  /*4870*/  VOTEU.ALL UP0, P1 ;  /* 0x0000000000ff7886 */ /* 0x000fe20000800000 */
[----:B------:R-:W-:Y:S03]  /*4880*/  UPRMT UR6, UR47, 0x654, UR33 ;  /* 0x000006542f067896 */ /* 0x000fe60008000021 */
[----:B------:R-:W-:Y:S02]  /*4890*/  @!P1 IMAD.X R6, RZ, RZ, R17, P0 ;  /* 0x000000ffff069224 */ /* 0x000fe400000e0611 */
[----:B------:R-:W-:Y:S02]  /*48a0*/  IMAD.U32 R10, RZ, RZ, UR5 ;  /* 0x00000005ff0a7e24 */ /* 0x000fe4000f8e00ff */
[----:B------:R-:W-:Y:S03]  /*48b0*/  IMAD.U32 R11, RZ, RZ, UR4 ;  /* 0x00000004ff0b7e24 */ /* 0x000fe6000f8e00ff */
[----:B------:R-:W-:Y:S02]  /*48c0*/  @!P1 R2UR UR4, R10 ;  /* 0x000000000a0492ca */ /* 0x000fe400000e0000 */
[----:B------:R-:W-:Y:S11]  /*48d0*/  @!P1 R2UR UR5, R11 ;  /* 0x000000000b0592ca */ /* 0x000ff600000e0000 */
[----:B------:R-:W-:Y:S02]  /*48e0*/  @!UPT UIADD3 URZ, UPT, UPT, URZ, URZ, URZ ;  /* 0x000000fffffff290 */ /* 0x000fe4000fffe0ff */
[----:B------:R2:W-:Y:S01]  /*48f0*/  @!UP0 UTMALDG.3D [UR32], [UR4], desc[UR8] ;  /* 0x00000820040085b4 */ /* 0x0005e20008011000 */
[----:B------:R2:W-:Y:S01]  /*4900*/  @!P1 SYNCS.ARRIVE.TRANS64.RED.A0TR RZ, [UR21+0x40], R0 ;  /* 0x00004000ffff99a7 */ /* 0x0005e20008300415 */
[----:B------:R-:W-:Y:S01]  /*4910*/  SYNCS.ARRIVE.TRANS64.RED.A1T0 RZ, [UR6], RZ ;  /* 0x000000ffffff79a7 */ /* 0x000fe20008100406 */
[----:B------:R-:W3:Y:S02]  /*4920*/  SYNCS.PHASECHK.TRANS64.TRYWAIT P2, [UR21+0x68], R9 ;  /* 0x00006809ff0075a7 */ /* 0x000ee40008041115 */
[----:B--23--:R-:W-:Y:S05]  /*4930*/  @!P2 BRA `(.L_x_82) ;  /* 0x000000500088a947 */ /* 0x00cfea0003800000 */
.L_x_170:
        /* <DEDUP_REMOVED lines=8> */
[----:B------:R-:W-:Y:S01]  /*49c0*/  @!UP0 UIADD3 UR24, UPT, UPT, UR21, 0x2200, URZ ;  /* 0x0000220015188890 */ /* 0x000fe2000fffe0ff */
[----:B------:R-:W-:Y:S01]  /*49d0*/  VOTEU.ALL UP0, P1 ;  /* 0x0000000000ff7886 */ /* 0x000fe20000800000 */
[----:B------:R-:W-:Y:S01]  /*49e0*/  UMOV UR27, UR35 ;  /* 0x00000023001b7c82 */ /* 0x000fe20008000000 */
[----:B------:R-:W-:Y:S02]  /*49f0*/  UMOV UR28, UR36 ;  /* 0x00000024001c7c82 */ /* 0x000fe40008000000 */
[----:B------:R-:W-:Y:S01]  /*4a00*/  IMAD.U32 R10, RZ, RZ, UR5 ;  /* 0x00000005ff0a7e24 */ /* 0x000fe2000f8e00ff */
[----:B------:R-:W-:Y:S01]  /*4a10*/  UPRMT UR6, UR47, 0x654, UR25 ;  /* 0x000006542f067896 */ /* 0x000fe20008000019 */
[----:B------:R-:W-:Y:S02]  /*4a20*/  IMAD.U32 R11, RZ, RZ, UR4 ;  /* 0x00000004ff0b7e24 */ /* 0x000fe4000f8e00ff */
[----:B------:R-:W-:Y:S01]  /*4a30*/  @!P1 IMAD.X R6, RZ, RZ, R17, P0 ;  /* 0x000000ffff069224 */ /* 0x000fe200000e0611 */
        /* <DEDUP_REMOVED lines=8> */
.L_x_172:
[----:B------:R-:W-:Y:S01]  /*4ac0*/  @!P1 R2UR UR5, R8 ;  /* 0x00000000080592ca */ /* 0x000fe200000e0000 */
[----:B------:R-:W-:Y:S01]  /*4ad0*/  VOTEU.ALL UP0, P1 ;  /* 0x0000000000ff7886 */ /* 0x000fe20000800000 */
[----:B------:R-:W-:Y:S01]  /*4ae0*/  @!P1 R2UR UR4, R6 ;  /* 0x00000000060492ca */ /* 0x000fe200000e0000 */
[----:B--2---:R-:W-:Y:S01]  /*4af0*/  @!P1 IMAD.MOV.U32 R0, RZ, RZ, 0x2000 ;  /* 0x00002000ff009424 */ /* 0x004fe200078e00ff */
[----:B------:R-:W-:Y:S01]  /*4b00*/  UMOV UR8, 0x0 ;  /* 0x0000000000087882 */ /* 0x000fe20000000000 */
[----:B------:R-:W-:Y:S01]  /*4b10*/  UMOV UR9, 0x10000000 ;  /* 0x1000000000097882 */ /* 0x000fe20000000000 */
[----:B------:R-:W-:Y:S01]  /*4b20*/  @!UP0 UIADD3 UR18, UPT, UPT, UR34, 0x40, URZ ;  /* 0x0000004022128890 */ /* 0x000fe2000fffe0ff */
[----:B------:R-:W-:Y:S01]  /*4b30*/  VIADD R14, R14, 0x1 ;  /* 0x000000010e0e7836 */ /* 0x000fe20000000000 */
[----:B------:R-:W-:Y:S01]  /*4b40*/  @!UP0 UIADD3 UR16, UPT, UPT, UR21, 0x4200, URZ ;  /* 0x0000420015108890 */ /* 0x000fe2000fffe0ff */
[----:B------:R-:W-:Y:S01]  /*4b50*/  VOTEU.ALL UP0, P1 ;  /* 0x0000000000ff7886 */ /* 0x000fe20000800000 */
[----:B------:R-:W-:Y:S01]  /*4b60*/  UMOV UR19, UR35 ;  /* 0x0000002300137c82 */ /* 0x000fe20008000000 */
[----:B------:R-:W-:Y:S02]  /*4b70*/  UMOV UR20, UR36 ;  /* 0x0000002400147c82 */ /* 0x000fe40008000000 */
[----:B------:R-:W-:Y:S01]  /*4b80*/  IMAD.U32 R10, RZ, RZ, UR5 ;  /* 0x00000005ff0a7e24 */ /* 0x000fe2000f8e00ff */
[----:B------:R-:W-:Y:S01]  /*4b90*/  UPRMT UR6, UR47, 0x654, UR17 ;  /* 0x000006542f067896 */ /* 0x000fe20008000011 */
        /* <DEDUP_REMOVED lines=9> */
.L_x_174:
[----:B------:R-:W-:Y:S01]  /*4c30*/  @!P1 IADD3 R6, P0, PT, R16, 0x580, RZ ;  /* 0x0000058010069810 */ /* 0x000fe20007f1e0ff */
[----:B------:R-:W-:Y:S01]  /*4c40*/  VOTEU.ALL UP0, P1 ;  /* 0x0000000000ff7886 */ /* 0x000fe20000800000 */
[----:B------:R-:W-:Y:S01]  /*4c50*/  UMOV UR6, 0x0 ;  /* 0x0000000000067882 */ /* 0x000fe20000000000 */
[----:B------:R-:W-:Y:S01]  /*4c60*/  UMOV UR7, 0x10000000 ;  /* 0x1000000000077882 */ /* 0x000fe20000000000 */
[----:B------:R-:W-:Y:S01]  /*4c70*/  @!P1 R2UR UR5, R6 ;  /* 0x00000000060592ca */ /* 0x000fe200000e0000 */
[----:B--2---:R-:W-:Y:S01]  /*4c80*/  @!P1 IMAD.X R0, RZ, RZ, R17, P0 ;  /* 0x000000ffff009224 */ /* 0x004fe200000e0611 */
[----:B------:R-:W-:Y:S01]  /*4c90*/  @!UP0 UIADD3 UR10, UPT, UPT, UR34, 0x60, URZ ;  /* 0x00000060220a8890 */ /* 0x000fe2000fffe0ff */
[----:B------:R-:W-:Y:S01]  /*4ca0*/  R2UR UR16, R82 ;  /* 0x00000000521072ca */ /* 0x000fe200000e0000 */
[----:B------:R-:W-:Y:S01]  /*4cb0*/  @!UP0 UIADD3 UR8, UPT, UPT, UR21, 0x6200, URZ ;  /* 0x0000620015088890 */ /* 0x000fe2000fffe0ff */
[----:B------:R-:W-:Y:S01]  /*4cc0*/  ISETP.NE.AND P0, PT, R14, 0x2, PT ;  /* 0x000000020e00780c */ /* 0x000fe20003f05270 */
[----:B------:R-:W-:Y:S01]  /*4cd0*/  @!UP0 UIADD3 UR9, UPT, UPT, UR21, 0x58, URZ ;  /* 0x0000005815098890 */ /* 0x000fe2000fffe0ff */
[----:B------:R-:W-:Y:S01]  /*4ce0*/  @!P1 R2UR UR4, R0 ;  /* 0x00000000000492ca */ /* 0x000fe200000e0000 */
[----:B------:R-:W-:Y:S01]  /*4cf0*/  VOTEU.ALL UP0, P1 ;  /* 0x0000000000ff7886 */ /* 0x000fe20000800000 */
[----:B------:R-:W-:Y:S01]  /*4d00*/  UMOV UR11, UR35 ;  /* 0x00000023000b7c82 */ /* 0x000fe20008000000 */
[----:B------:R-:W-:Y:S01]  /*4d10*/  UMOV UR12, UR36 ;  /* 0x00000024000c7c82 */ /* 0x000fe20008000000 */
[----:B------:R-:W-:Y:S01]  /*4d20*/  SEL R0, RZ, 0x1, P0 ;  /* 0x00000001ff007807 */ /* 0x000fe20000000000 */
[----:B------:R-:W-:Y:S01]  /*4d30*/  UIADD3 UR20, UPT, UPT, UR13, UR63, URZ ;  /* 0x0000003f0d147290 */ /* 0x000fe2000fffe0ff */
[----:B------:R-:W-:Y:S01]  /*4d40*/  IMAD.U32 R8, RZ, RZ, UR5 ;  /* 0x00000005ff087e24 */ /* 0x000fe2000f8e00ff */
[----:B------:R-:W-:Y:S01]  /*4d50*/  LOP3.LUT R15, R15, 0x1, RZ, 0x3c, !PT ;  /* 0x000000010f0f7812 */ /* 0x000fe200078e3cff */
[----:B------:R-:W-:Y:S01]  /*4d60*/  UPLOP3.LUT UP3, UPT, UPT, UPT, UPT, 0x80, 0x8 ;  /* 0x000000000008789c */ /* 0x000fe20003f6f070 */
[----:B------:R-:W-:Y:S01]  /*4d70*/  LOP3.LUT R13, R13, R0, RZ, 0x3c, !PT ;  /* 0x000000000d0d7212 */ /* 0x000fe200078e3cff */
[----:B------:R-:W-:Y:S01]  /*4d80*/  UIADD3 UR16, UPT, UPT, UR14, UR16, URZ ;  /* 0x000000100e107290 */ /* 0x000fe2000fffe0ff */
[----:B------:R-:W-:Y:S01]  /*4d90*/  SEL R14, R14, RZ, P0 ;  /* 0x000000ff0e0e7207 */ /* 0x000fe20000000000 */
[----:B------:R-:W-:Y:S01]  /*4da0*/  UMOV UR36, UR29 ;  /* 0x0000001d00247c82 */ /* 0x000fe20008000000 */
[----:B------:R-:W-:Y:S01]  /*4db0*/  IMAD.U32 R9, RZ, RZ, UR4 ;  /* 0x00000004ff097e24 */ /* 0x000fe2000f8e00ff */
[----:B------:R-:W-:Y:S04]  /*4dc0*/  @!P1 R2UR UR4, R8 ;  /* 0x00000000080492ca */ /* 0x000fe800000e0000 */
[----:B------:R-:W-:Y:S11]  /*4dd0*/  @!P1 R2UR UR5, R9 ;  /* 0x00000000090592ca */ /* 0x000ff600000e0000 */
[----:B------:R-:W-:Y:S02]  /*4de0*/  @!UPT UIADD3 URZ, UPT, UPT, URZ, URZ, URZ ;  /* 0x000000fffffff290 */ /* 0x000fe4000fffe0ff */
[----:B------:R2:W-:Y:S01]  /*4df0*/  @!UP0 UTMALDG.3D [UR8], [UR4], desc[UR6] ;  /* 0x00000608040085b4 */ /* 0x0005e20008011000 */
[----:B------:R2:W-:Y:S01]  /*4e00*/  @!P1 SYNCS.ARRIVE.TRANS64.RED.A0TR RZ, [UR21+0x58], R7 ;  /* 0x00005807ffff99a7 */ /* 0x0005e20008300415 */
[----:B------:R-:W-:Y:S01]  /*4e10*/  SYNCS.ARRIVE.TRANS64.RED.A1T0 RZ, [UR37], RZ ;  /* 0x000000ffffff79a7 */ /* 0x000fe20008100425 */
[----:B------:R-:W-:Y:S05]  /*4e20*/  BRA.U UP1, `(.L_x_85) ;  /* 0xfffffff101687547 */ /* 0x000fea000b83ffff */
[----:B------:R-:W-:-:S04]  /*4e30*/  SHF.L.U32 R3, R15, 0x1f, RZ ;  /* 0x0000001f0f037819 */ /* 0x000fc800000006ff */
[----:B------:R-:W3:Y:S02]  /*4e40*/  SYNCS.PHASECHK.TRANS64.TRYWAIT P0, [UR21+0x60], R3 ;  /* 0x00006003ff0075a7 */ /* 0x000ee40008001115 */
[----:B---3--:R-:W-:Y:S05]  /*4e50*/  @!P0 BRA `(.L_x_86) ;  /* 0x0000004c00888947 */ /* 0x008fea0003800000 */
.L_x_176:
[----:B------:R-:W4:Y:S02]  /*4e60*/  SYNCS.PHASECHK.TRANS64.TRYWAIT P0, [UR21+0x68], R3 ;  /* 0x00006803ff0075a7 */ /* 0x000f240008001115 */
[----:B----4-:R-:W-:Y:S05]  /*4e70*/  @!P0 BRA `(.L_x_87) ;  /* 0x0000004c00988947 */ /* 0x010fea0003800000 */
.L_x_178:
[----:B------:R-:W4:Y:S02]  /*4e80*/  SYNCS.PHASECHK.TRANS64.TRYWAIT P0, [UR21+0x70], R3 ;  /* 0x00007003ff0075a7 */ /* 0x000f240008001115 */
[----:B----4-:R-:W-:Y:S05]  /*4e90*/  @!P0 BRA `(.L_x_88) ;  /* 0x0000004c00a88947 */ /* 0x010fea0003800000 */
.L_x_180:
[----:B---3--:R-:W-:-:S07]  /*4ea0*/  MOV R0, UR21 ;  /* 0x0000001500007c02 */ /* 0x008fce0008000f00 */
.L_x_89:
[----:B---3--:R-:W-:-:S04]  /*4eb0*/  SHF.L.U32 R3, R15, 0x1f, RZ ;  /* 0x0000001f0f037819 */ /* 0x008fc800000006ff */
[----:B------:R3:W4:Y:S03]  /*4ec0*/  SYNCS.PHASECHK.TRANS64.TRYWAIT P0, [R0+URZ+0x78], R3 ;  /* 0x00007803000075a7 */ /* 0x00072600080011ff */
[----:B----4-:R-:W-:Y:S05]  /*4ed0*/  @!P0 NANOSLEEP.SYNCS 0x989680 ;  /* 0x009896800000895d */ /* 0x010fea0003900000 */
[----:B------:R-:W4:Y:S02]  /*4ee0*/  @!P0 SYNCS.PHASECHK.TRANS64 P0, [R0+URZ+0x78], R3 ;  /* 0x00007803000085a7 */ /* 0x000f2400080010ff */
[----:B-12-4-:R-:W-:Y:S05]  /*4ef0*/  @P0 EXIT ;  /* 0x000000000000094d */ /* 0x016fea0003800000 */
[----:B------:R-:W-:Y:S05]  /*4f00*/  BRA `(.L_x_89) ;  /* 0xfffffffc00e87947 */ /* 0x000fea000383ffff */
.L_x_74:
[----:B------:R-:W-:-:S06]  /*4f10*/  UISETP.GE.AND UP0, UPT, UR17, 0x4, UPT ;  /* 0x000000041100788c */ /* 0x000fcc000bf06270 */
[----:B------:R-:W-:-:S13]  /*4f20*/  PLOP3.LUT P0, PT, PT, PT, UP0, 0x80, 0x8 ;  /* 0x000000000008781c */ /* 0x000fda0003f0f008 */
[----:B------:R-:W-:Y:S05]  /*4f30*/  @!P0 EXIT ;  /* 0x000000000000894d */ /* 0x000fea0003800000 */
[----:B------:R-:W-:Y:S01]  /*4f40*/  BAR.SYNC.DEFER_BLOCKING 0x6, 0xa0 ;  /* 0x0182800000007b1d */ /* 0x000fe20000010000 */
[C---:B------:R-:W-:Y:S01]  /*4f50*/  IMAD.SHL.U32 R2, R94.reuse, 0x20, RZ ;  /* 0x000000205e027824 */ /* 0x040fe200078e00ff */
[C---:B------:R-:W-:Y:S01]  /*4f60*/  SHF.L.U32 R37, R94.reuse, 0x10, RZ ;  /* 0x000000105e257819 */ /* 0x040fe200000006ff */
[C---:B------:R-:W-:Y:S01]  /*4f70*/  IMAD.SHL.U32 R93, R94.reuse, 0x4, RZ ;  /* 0x000000045e5d7824 */ /* 0x040fe200078e00ff */
[----:B------:R-:W-:Y:S01]  /*4f80*/  LOP3.LUT R95, R94, 0x60, RZ, 0xc0, !PT ;  /* 0x000000605e5f7812 */ /* 0x000fe200078ec0ff */
[----:B------:R-:W-:Y:S01]  /*4f90*/  HFMA2 R86, -RZ, RZ, 0, 0 ;  /* 0x00000000ff567431 */ /* 0x000fe200000001ff */
[----:B------:R-:W-:Y:S02]  /*4fa0*/  UMOV UR44, 0x400 ;  /* 0x00000400002c7882 */ /* 0x000fe40000000000 */
[----:B------:R-:W1:Y:S01]  /*4fb0*/  LDC.64 R78, c[0x0][0x8b0] ;  /* 0x00022c00ff4e7b82 */ /* 0x000e620000000a00 */
[----:B------:R-:W-:Y:S01]  /*4fc0*/  ULEA UR44, UR47, UR44, 0x18 ;  /* 0x0000002c2f2c7291 */ /* 0x000fe2000f8ec0ff */
[----:B------:R-:W-:Y:S01]  /*4fd0*/  LOP3.LUT R6, R2, 0xc0, RZ, 0xc0, !PT ;  /* 0x000000c002067812 */ /* 0x000fe200078ec0ff */
[----:B------:R-:W2:Y:S01]  /*4fe0*/  LDCU.64 UR6, c[0x0][0x890] ;  /* 0x00011200ff0677ac */ /* 0x000ea20008000a00 */
[----:B------:R-:W-:Y:S01]  /*4ff0*/  LOP3.LUT R92, R94, 0x2, RZ, 0xc0, !PT ;  /* 0x000000025e5c7812 */ /* 0x000fe200078ec0ff */
[----:B------:R-:W-:Y:S01]  /*5000*/  IMAD.MOV.U32 R90, RZ, RZ, 0x1 ;  /* 0x00000001ff5a7424 */ /* 0x000fe200078e00ff */
[----:B------:R-:W-:Y:S01]  /*5010*/  LOP3.LUT R93, R6, 0x18, R93, 0xf8, !PT ;  /* 0x00000018065d7812 */ /* 0x000fe200078ef85d */
[----:B------:R-:W-:Y:S01]  /*5020*/  UIADD3 UR4, UPT, UPT, UR44, 0x200, URZ ;  /* 0x000002002c047890 */ /* 0x000fe2000fffe0ff */
[----:B------:R-:W3:Y:S01]  /*5030*/  LDC.64 R76, c[0x0][0x8a8] ;  /* 0x00022a00ff4c7b82 */ /* 0x000ee20000000a00 */
[----:B------:R-:W-:Y:S01]  /*5040*/  LOP3.LUT R37, R37, 0x600000, RZ, 0xc0, !PT ;  /* 0x0060000025257812 */ /* 0x000fe200078ec0ff */
[----:B------:R-:W-:Y:S01]  /*5050*/  IMAD.MOV.U32 R36, RZ, RZ, RZ ;  /* 0x000000ffff247224 */ /* 0x000fe200078e00ff */
[----:B------:R-:W-:-:S02]  /*5060*/  LOP3.LUT R93, R93, 0xf20, R2, 0xf8, !PT ;  /* 0x00000f205d5d7812 */ /* 0x000fc400078ef802 */
[----:B------:R-:W-:Y:S01]  /*5070*/  CS2R R88, SRZ ;  /* 0x0000000000587805 */ /* 0x000fe2000001ff00 */
[----:B------:R-:W-:Y:S01]  /*5080*/  IMAD.U32 R84, RZ, RZ, UR4 ;  /* 0x00000004ff547e24 */ /* 0x000fe2000f8e00ff */
[----:B------:R-:W-:Y:S01]  /*5090*/  LOP3.LUT R94, R94, 0x4, RZ, 0xc0, !PT ;  /* 0x000000045e5e7812 */ /* 0x000fe200078ec0ff */
[----:B------:R-:W4:Y:S01]  /*50a0*/  LDCU UR60, c[0x0][0x370] ;  /* 0x00006e00ff3c77ac */ /* 0x000f220008000800 */
[----:B------:R-:W4:Y:S02]  /*50b0*/  LDS R0, [UR44+0x140] ;  /* 0x0001402cff007984 */ /* 0x000f240008000800 */
[----:B------:R-:W-:Y:S01]  /*50c0*/  LEA R93, R93, R84, 0x1 ;  /* 0x000000545d5d7211 */ /* 0x000fe200078e08ff */
[----:B------:R-:W1:Y:S01]  /*50d0*/  LDCU UR43, c[0x0][0xb0c] ;  /* 0x00016180ff2b77ac */ /* 0x000e620008000800 */
[----:B--2---:R-:W-:Y:S01]  /*50e0*/  IMAD.U32 R97, RZ, RZ, UR6 ;  /* 0x00000006ff617e24 */ /* 0x004fe2000f8e00ff */
[----:B------:R-:W-:Y:S02]  /*50f0*/  MOV R96, UR7 ;  /* 0x0000000700607c02 */ /* 0x000fe40008000f00 */
[--C-:B------:R-:W-:Y:S01]  /*5100*/  IMAD R92, R92, -0x10, R93.reuse ;  /* 0xfffffff05c5c7824 */ /* 0x100fe200078e025d */
[----:B------:R-:W2:Y:S01]  /*5110*/  LDCU UR39, c[0x0][0xb30] ;  /* 0x00016600ff2777ac */ /* 0x000ea20008000800 */
[----:B------:R-:W-:Y:S01]  /*5120*/  IMAD R91, R94, -0x10, R93 ;  /* 0xfffffff05e5b7824 */ /* 0x000fe200078e025d */
[----:B------:R-:W1:Y:S01]  /*5130*/  LDCU.64 UR54, c[0x0][0x888] ;  /* 0x00011100ff3677ac */ /* 0x000e620008000a00 */
[----:B------:R-:W1:Y:S01]  /*5140*/  LDCU.64 UR40, c[0x0][0xb28] ;  /* 0x00016500ff2877ac */ /* 0x000e620008000a00 */
[----:B------:R-:W1:Y:S01]  /*5150*/  LDCU.128 UR56, c[0x0][0xb10] ;  /* 0x00016200ff3877ac */ /* 0x000e620008000c00 */
[----:B------:R-:W1:Y:S01]  /*5160*/  LDCU UR53, c[0x0][0x374] ;  /* 0x00006e80ff3577ac */ /* 0x000e620008000800 */
[----:B------:R-:W-:Y:S01]  /*5170*/  UMOV UR52, URZ ;  /* 0x000000ff00347c82 */ /* 0x000fe20008000000 */
[----:B------:R-:W-:Y:S01]  /*5180*/  UMOV UR46, URZ ;  /* 0x000000ff002e7c82 */ /* 0x000fe20008000000 */
[----:B-1234-:R-:W-:-:S07]  /*5190*/  IMAD.IADD R37, R0, 0x1, R37 ;  /* 0x0000000100257824 */ /* 0x01efce00078e0225 */
.L_x_133:
[----:B------:R-:W-:Y:S02]  /*51a0*/  LEA R3, R86, UR44, 0x3 ;  /* 0x0000002c56037c11 */ /* 0x000fe4000f8e18ff */
[----:B------:R-:W-:Y:S02]  /*51b0*/  SHF.L.U32 R0, R88, 0x1f, RZ ;  /* 0x0000001f58007819 */ /* 0x000fe400000006ff */
[----:B------:R-:W-:Y:S02]  /*51c0*/  LEA R5, R86, UR44, 0x4 ;  /* 0x0000002c56057c11 */ /* 0x000fe4000f8e20ff */
[----:B-1----:R-:W1:Y:S02]  /*51d0*/  SYNCS.PHASECHK.TRANS64.TRYWAIT P0, [R3+URZ+0x90], R0 ;  /* 0x00009000030075a7 */ /* 0x002e6400080011ff */
[----:B-12---:R-:W-:Y:S05]  /*51e0*/  @!P0 BRA `(.L_x_90) ;  /* 0x0000004800ec8947 */ /* 0x006fea0003800000 */
.L_x_181:
        /* <DEDUP_REMOVED lines=11> */
[----:B------:R-:W-:Y:S01]  /*52a0*/  PLOP3.LUT P0, PT, PT, PT, UP1, 0x80, 0x8 ;  /* 0x000000000008781c */ /* 0x000fe20003f0f018 */
[----:B------:R-:W-:Y:S11]  /*52b0*/  UP2UR UR62, UPR, URZ, 0x2 ;  /* 0x00000002ff3e7883 */ /* 0x000ff60008000000 */
[----:B------:R-:W-:Y:S01]  /*52c0*/  @!UPT UIADD3 URZ, UPT, UPT, URZ, URZ, URZ ;  /* 0x000000fffffff290 */ /* 0x000fe2000fffe0ff */
[----:B-1----:R-:W-:Y:S02]  /*52d0*/  @P0 SHF.R.U32.HI R0, RZ, 0x10, R5 ;  /* 0x00000010ff000819 */ /* 0x002fe40000011605 */
        /* <DEDUP_REMOVED lines=12> */
[----:B------:R-:W2:Y:S01]  /*53a0*/  LDCU UR12, c[0x0][0xb20] ;  /* 0x00016400ff0c77ac */ /* 0x000ea20008000800 */
[----:B------:R-:W-:Y:S02]  /*53b0*/  UIMAD.WIDE.U32 UR4, UR53, UR59, URZ ;  /* 0x0000003b350472a5 */ /* 0x000fe4000f8e00ff */
[----:B------:R-:W-:Y:S02]  /*53c0*/  UIMAD.WIDE.U32 UR6, UR60, UR56, URZ ;  /* 0x000000383c0672a5 */ /* 0x000fe4000f8e00ff */
[----:B------:R-:W-:Y:S02]  /*53d0*/  UISETP.NE.AND UP0, UPT, UR58, 0x1, UPT ;  /* 0x000000013a00788c */ /* 0x000fe4000bf05270 */
[----:B------:R-:W-:Y:S02]  /*53e0*/  UIMAD.WIDE.U32 UR8, UR37, UR59, URZ ;  /* 0x0000003b250872a5 */ /* 0x000fe4000f8e00ff */
[----:B------:R-:W-:Y:S02]  /*53f0*/  UIMAD.WIDE.U32 UR10, UR38, UR56, URZ ;  /* 0x00000038260a72a5 */ /* 0x000fe4000f8e00ff */
[----:B------:R-:W-:Y:S02]  /*5400*/  UISETP.NE.AND UP1, UPT, UR43, 0x1, UPT ;  /* 0x000000012b00788c */ /* 0x000fe4000bf25270 */
[----:B------:R-:W-:Y:S01]  /*5410*/  UISETP.NE.AND UP2, UPT, UR42, 0x1, UPT ;  /* 0x000000012a00788c */ /* 0x000fe2000bf45270 */
[----:B------:R-:W-:Y:S02]  /*5420*/  UMOV UR4, UR5 ;  /* 0x0000000500047c82 */ /* 0x000fe40008000000 */
[----:B--2---:R-:W-:Y:S03]  /*5430*/  USHF.R.U32.HI UR5, URZ, UR12, UR4 ;  /* 0x0000000cff057299 */ /* 0x004fe60008011604 */
[----:B------:R-:W-:Y:S02]  /*5440*/  UMOV UR4, UR7 ;  /* 0x0000000700047c82 */ /* 0x000fe40008000000 */
[----:B------:R-:W-:Y:S02]  /*5450*/  USHF.R.U32.HI UR7, URZ, UR57, UR4 ;  /* 0x00000039ff077299 */ /* 0x000fe40008011604 */
[----:B------:R-:W-:Y:S02]  /*5460*/  USEL UR4, UR53, UR5, !UP0 ;  /* 0x0000000535047287 */ /* 0x000fe4000c000000 */
[----:B------:R-:W-:Y:S01]  /*5470*/  USEL UR7, UR60, UR7, !UP1 ;  /* 0x000000073c077287 */ /* 0x000fe2000c800000 */
[----:B------:R-:W-:Y:S01]  /*5480*/  UMOV UR5, UR9 ;  /* 0x0000000900057c82 */ /* 0x000fe20008000000 */
[----:B------:R-:W-:Y:S02]  /*5490*/  UIMAD.WIDE.U32 UR8, UR4, UR40, URZ ;  /* 0x00000028040872a5 */ /* 0x000fe4000f8e00ff */
[----:B------:R-:W-:Y:S03]  /*54a0*/  USHF.R.U32.HI UR6, URZ, UR12, UR5 ;  /* 0x0000000cff067299 */ /* 0x000fe60008011605 */
[----:B------:R-:W-:Y:S01]  /*54b0*/  UMOV UR5, UR11 ;  /* 0x0000000b00057c82 */ /* 0x000fe20008000000 */
[----:B------:R-:W-:Y:S02]  /*54c0*/  UIMAD.WIDE.U32 UR10, UR7, UR40, URZ ;  /* 0x00000028070a72a5 */ /* 0x000fe4000f8e00ff */
[----:B------:R-:W-:Y:S02]  /*54d0*/  USHF.R.U32.HI UR12, URZ, UR57, UR5 ;  /* 0x00000039ff0c7299 */ /* 0x000fe40008011605 */
[----:B------:R-:W-:Y:S01]  /*54e0*/  USEL UR6, UR37, UR6, !UP0 ;  /* 0x0000000625067287 */ /* 0x000fe2000c000000 */
[----:B------:R-:W-:Y:S02]  /*54f0*/  UMOV UR5, UR9 ;  /* 0x0000000900057c82 */ /* 0x000fe40008000000 */
[----:B------:R-:W-:Y:S01]  /*5500*/  UMOV UR10, UR11 ;  /* 0x0000000b000a7c82 */ /* 0x000fe20008000000 */
[----:B------:R-:W-:Y:S02]  /*5510*/  @UP2 USHF.R.U32.HI UR4, URZ, UR41, UR5 ;  /* 0x00000029ff042299 */ /* 0x000fe40008011605 */
[----:B------:R-:W-:Y:S02]  /*5520*/  @UP2 USHF.R.U32.HI UR7, URZ, UR41, UR10 ;  /* 0x00000029ff072299 */ /* 0x000fe4000801160a */
[----:B------:R-:W-:Y:S02]  /*5530*/  UIMAD UR4, UR42, UR4, URZ ;  /* 0x000000042a0472a4 */ /* 0x000fe4000f8e02ff */
        /* <DEDUP_REMOVED lines=8> */
[----:B------:R-:W-:Y:S02]  /*55c0*/  USEL UR11, UR6, UR4, !UP2 ;  /* 0x00000004060b7287 */ /* 0x000fe4000d000000 */
[----:B------:R-:W-:Y:S02]  /*55d0*/  UIADD3 UR8, UPT, UPT, -UR5, URZ, URZ ;  /* 0x000000ff05087290 */ /* 0x000fe4000fffe1ff */
[----:B------:R-:W-:Y:S01]  /*55e0*/  UIADD3 UR10, UPT, UPT, -UR11, URZ, URZ ;  /* 0x000000ff0b0a7290 */ /* 0x000fe2000fffe1ff */
[----:B------:R-:W-:Y:S01]  /*55f0*/  @!UP0 UMOV UR4, UR9 ;  /* 0x0000000900048c82 */ /* 0x000fe20008000000 */
[----:B------:R-:W-:Y:S02]  /*5600*/  UIADD3 UR9, UPT, UPT, -UR6, URZ, URZ ;  /* 0x000000ff06097290 */ /* 0x000fe4000fffe1ff */
[----:B------:R-:W-:Y:S02]  /*5610*/  @!UP0 USHF.R.U32.HI UR4, URZ, UR41, UR4 ;  /* 0x00000029ff048299 */ /* 0x000fe40008011604 */
[----:B------:R-:W-:Y:S02]  /*5620*/  UIMAD UR10, UR42, UR10, UR6 ;  /* 0x0000000a2a0a72a4 */ /* 0x000fe4000f8e0206 */
[----:B------:R-:W-:Y:S04]  /*5630*/  @!UP0 USEL UR4, UR5, UR4, !UP2 ;  /* 0x0000000405048287 */ /* 0x000fe8000d000000 */
[----:B------:R-:W-:Y:S02]  /*5640*/  @!UP0 UIMAD UR10, UR7, UR10, UR4 ;  /* 0x0000000a070a82a4 */ /* 0x000fe4000f8e0204 */
[----:B------:R-:W-:Y:S02]  /*5650*/  @!UP0 UIADD3 UR11, UPT, UPT, UR11, -UR4, URZ ;  /* 0x800000040b0b8290 */ /* 0x000fe4000fffe0ff */
[----:B------:R-:W-:Y:S02]  /*5660*/  UIMAD UR7, UR43, UR8, UR38 ;  /* 0x000000082b0772a4 */ /* 0x000fe4000f8e0226 */
[----:B------:R-:W-:Y:S02]  /*5670*/  @!UP0 UIMAD UR6, UR11, UR42, UR5 ;  /* 0x0000002a0b0682a4 */ /* 0x000fe4000f8e0205 */
[----:B------:R-:W-:Y:S01]  /*5680*/  UIMAD UR4, UR58, UR9, UR37 ;  /* 0x000000093a0472a4 */ /* 0x000fe2000f8e0225 */
[----:B------:R-:W-:Y:S02]  /*5690*/  @!UP0 UMOV UR5, UR10 ;  /* 0x0000000a00058c82 */ /* 0x000fe40008000000 */
[----:B------:R-:W-:Y:S02]  /*56a0*/  UIMAD UR38, UR5, UR43, UR7 ;  /* 0x0000002b052672a4 */ /* 0x000fe4000f8e0207 */
[----:B------:R-:W-:Y:S11]  /*56b0*/  UIMAD UR37, UR6, UR58, UR4 ;  /* 0x0000003a062572a4 */ /* 0x000ff6000f8e0204 */
[----:B------:R-:W-:Y:S01]  /*56c0*/  @!UPT UIADD3 URZ, UPT, UPT, URZ, URZ, URZ ;  /* 0x000000fffffff290 */ /* 0x000fe2000fffe0ff */
.L_x_91:
[----:B------:R-:W-:Y:S01]  /*56d0*/  UISETP.NE.AND UP0, UPT, UR39, 0x1, UPT ;  /* 0x000000012700788c */ /* 0x000fe2000bf05270 */
[----:B------:R-:W-:Y:S01]  /*56e0*/  LOP3.LUT P0, RZ, R84, 0x1b0, RZ, 0xc0, !PT ;  /* 0x000001b054ff7812 */ /* 0x000fe2000780c0ff */
[----:B------:R-:W-:Y:S01]  /*56f0*/  USHF.L.U32 UR50, UR16, 0x7, URZ ;  /* 0x0000000710327899 */ /* 0x000fe200080006ff */
[----:B------:R-:W-:Y:S01]  /*5700*/  BSSY.RECONVERGENT B6, `(.L_x_92) ;  /* 0x0000034000067945 */ /* 0x000fe20003800200 */
[----:B------:R-:W-:Y:S01]  /*5710*/  USHF.L.U32 UR49, UR20, 0x7, URZ ;  /* 0x0000000714317899 */ /* 0x000fe200080006ff */
[----:B------:R-:W-:Y:S06]  /*5720*/  IADD3 R86, PT, PT, R86, 0x1, RZ ;  /* 0x0000000156567810 */ /* 0x000fec0007ffe0ff */
[----:B------:R-:W2:Y:S01]  /*5730*/  @!UP0 LDCU.128 UR12, c[0x0][0xb10] ;  /* 0x00016200ff0c87ac */ /* 0x000ea20008000c00 */
[----:B------:R-:W3:Y:S01]  /*5740*/  @!UP0 LDCU UR5, c[0x0][0xb0c] ;  /* 0x00016180ff0587ac */ /* 0x000ee20008000800 */
[----:B------:R-:W4:Y:S01]  /*5750*/  @!UP0 LDCU UR10, c[0x0][0xb20] ;  /* 0x00016400ff0a87ac */ /* 0x000f220008000800 */
[----:B--2---:R-:W-:Y:S02]  /*5760*/  UIMAD.WIDE.U32 UR8, UR38, UR12, URZ ;  /* 0x0000000c260872a5 */ /* 0x004fe4000f8e00ff */
[----:B------:R-:W-:Y:S02]  /*5770*/  UIMAD.WIDE.U32 UR6, UR37, UR15, URZ ;  /* 0x0000000f250672a5 */ /* 0x000fe4000f8e00ff */
[----:B------:R-:W-:Y:S03]  /*5780*/  @!UP0 UISETP.NE.AND UP1, UPT, UR14, 0x1, UPT ;  /* 0x000000010e00888c */ /* 0x000fe6000bf25270 */
[----:B------:R-:W-:Y:S01]  /*5790*/  @!UP0 UMOV UR4, UR9 ;  /* 0x0000000900048c82 */ /* 0x000fe20008000000 */
[----:B---3--:R-:W-:Y:S02]  /*57a0*/  @!UP0 UISETP.NE.AND UP2, UPT, UR5, 0x1, UPT ;  /* 0x000000010500888c */ /* 0x008fe4000bf45270 */
[----:B------:R-:W-:Y:S01]  /*57b0*/  @!UP0 USHF.R.U32.HI UR4, URZ, UR13, UR4 ;  /* 0x0000000dff048299 */ /* 0x000fe20008011604 */
[----:B------:R-:W-:Y:S02]  /*57c0*/  @!UP0 UMOV UR6, UR7 ;  /* 0x0000000700068c82 */ /* 0x000fe40008000000 */
[----:B----4-:R-:W-:Y:S02]  /*57d0*/  @!UP0 USHF.R.U32.HI UR6, URZ, UR10, UR6 ;  /* 0x0000000aff068299 */ /* 0x010fe40008011606 */
[----:B------:R-:W-:Y:S02]  /*57e0*/  @!UP0 USEL UR7, UR38, UR4, !UP2 ;  /* 0x0000000426078287 */ /* 0x000fe4000d000000 */
[----:B------:R-:W-:Y:S04]  /*57f0*/  @!UP0 USEL UR6, UR37, UR6, !UP1 ;  /* 0x0000000625068287 */ /* 0x000fe8000c800000 */
[----:B------:R-:W-:Y:S02]  /*5800*/  @!UP0 UIADD3 UR4, UPT, UPT, -UR7, UR6, URZ ;  /* 0x0000000607048290 */ /* 0x000fe4000fffe1ff */
[----:B------:R-:W-:Y:S02]  /*5810*/  @!UP0 UIADD3 UR6, UPT, UPT, UR7, -UR6, URZ ;  /* 0x8000000607068290 */ /* 0x000fe4000fffe0ff */
[----:B------:R-:W-:Y:S02]  /*5820*/  @!UP0 UIMAD UR38, UR4, UR5, UR38 ;  /* 0x00000005042682a4 */ /* 0x000fe4000f8e0226 */
[----:B------:R-:W-:Y:S01]  /*5830*/  @!UP0 UIMAD UR37, UR6, UR14, UR37 ;  /* 0x0000000e062582a4 */ /* 0x000fe2000f8e0225 */
[----:B------:R-:W-:Y:S11]  /*5840*/  @!P0 BRA `(.L_x_93) ;  /* 0x00000000007c8947 */ /* 0x000ff60003800000 */
[----:B------:R-:W2:Y:S01]  /*5850*/  LDCU.64 UR8, c[0x4][0x80] ;  /* 0x01001000ff0877ac */ /* 0x000ea20008000a00 */
[----:B------:R-:W-:Y:S01]  /*5860*/  MOV R2, 0x0 ;  /* 0x0000000000027802 */ /* 0x000fe20000000f00 */
[----:B------:R-:W-:Y:S02]  /*5870*/  HFMA2 R12, -RZ, RZ, 0, 5.9604644775390625e-08 ;  /* 0x00000001ff0c7431 */ /* 0x000fe400000001ff */
[----:B------:R-:W-:Y:S01]  /*5880*/  IMAD.MOV.U32 R8, RZ, RZ, 0x70 ;  /* 0x00000070ff087424 */ /* 0x000fe200078e00ff */
[----:B------:R3:W4:Y:S01]  /*5890*/  LDC.64 R14, c[0x4][R2] ;  /* 0x01000000020e7b82 */ /* 0x0007220000000a00 */
[----:B------:R-:W1:Y:S01]  /*58a0*/  LDCU.64 UR6, c[0x4][0x88] ;  /* 0x01001100ff0677ac */ /* 0x000e620008000a00 */
[----:B------:R-:W-:Y:S01]  /*58b0*/  IMAD.MOV.U32 R13, RZ, RZ, RZ ;  /* 0x000000ffff0d7224 */ /* 0x000fe200078e00ff */
[----:B------:R-:W1:Y:S01]  /*58c0*/  LDCU.64 UR4, c[0x4][0x8] ;  /* 0x01000100ff0477ac */ /* 0x000e620008000a00 */
[----:B--2---:R-:W-:Y:S01]  /*58d0*/  MOV R5, UR9 ;  /* 0x0000000900057c02 */ /* 0x004fe20008000f00 */
[----:B------:R-:W-:Y:S01]  /*58e0*/  IMAD.U32 R4, RZ, RZ, UR8 ;  /* 0x00000008ff047e24 */ /* 0x000fe2000f8e00ff */
[----:B-1----:R-:W-:Y:S01]  /*58f0*/  MOV R7, UR7 ;  /* 0x0000000700077c02 */ /* 0x002fe20008000f00 */
[----:B------:R-:W-:Y:S01]  /*5900*/  IMAD.U32 R6, RZ, RZ, UR6 ;  /* 0x00000006ff067e24 */ /* 0x000fe2000f8e00ff */
[----:B------:R-:W-:Y:S01]  /*5910*/  MOV R11, UR5 ;  /* 0x00000005000b7c02 */ /* 0x000fe20008000f00 */
[----:B------:R-:W-:Y:S02]  /*5920*/  IMAD.U32 R10, RZ, RZ, UR4 ;  /* 0x00000004ff0a7e24 */ /* 0x000fe4000f8e00ff */
[----:B------:R-:W-:Y:S07]  /*5930*/  LEPC R20, `(.L_x_94) ;  /* 0x000000001014794e */ /* 0x000fee0000000000 */
[----:B---345:R-:W-:Y:S05]  /*5940*/  CALL.ABS.NOINC R14 ;  /* 0x000000000e007343 */ /* 0x038fea0003c00000 */
.L_x_94:
[----:B------:R-:W1:Y:S01]  /*5950*/  LDCU.64 UR8, c[0x4][0x80] ;  /* 0x01001000ff0877ac */ /* 0x000e620008000a00 */
[----:B------:R-:W2:Y:S01]  /*5960*/  LDC.64 R2, c[0x4][R2] ;  /* 0x0100000002027b82 */ /* 0x000ea20000000a00 */
[----:B------:R-:W-:Y:S02]  /*5970*/  HFMA2 R12, -RZ, RZ, 0, 5.9604644775390625e-08 ;  /* 0x00000001ff0c7431 */ /* 0x000fe400000001ff */
[----:B------:R-:W-:Y:S02]  /*5980*/  IMAD.MOV.U32 R8, RZ, RZ, 0x70 ;  /* 0x00000070ff087424 */ /* 0x000fe400078e00ff */
[----:B------:R-:W-:Y:S01]  /*5990*/  IMAD.MOV.U32 R13, RZ, RZ, RZ ;  /* 0x000000ffff0d7224 */ /* 0x000fe200078e00ff */
[----:B------:R-:W3:Y:S01]  /*59a0*/  LDCU.64 UR6, c[0x4][0x88] ;  /* 0x01001100ff0677ac */ /* 0x000ee20008000a00 */
[----:B------:R-:W4:Y:S01]  /*59b0*/  LDCU.64 UR4, c[0x4][0x8] ;  /* 0x01000100ff0477ac */ /* 0x000f220008000a00 */
[----:B-1----:R-:W-:Y:S02]  /*59c0*/  MOV R4, UR8 ;  /* 0x0000000800047c02 */ /* 0x002fe40008000f00 */
[----:B------:R-:W-:Y:S02]  /*59d0*/  MOV R5, UR9 ;  /* 0x0000000900057c02 */ /* 0x000fe40008000f00 */
[----:B---3--:R-:W-:Y:S01]  /*59e0*/  MOV R7, UR7 ;  /* 0x0000000700077c02 */ /* 0x008fe20008000f00 */
[----:B------:R-:W-:Y:S01]  /*59f0*/  IMAD.U32 R6, RZ, RZ, UR6 ;  /* 0x00000006ff067e24 */ /* 0x000fe2000f8e00ff */
[----:B----4-:R-:W-:Y:S01]  /*5a00*/  MOV R11, UR5 ;  /* 0x00000005000b7c02 */ /* 0x010fe20008000f00 */
[----:B------:R-:W-:Y:S02]  /*5a10*/  IMAD.U32 R10, RZ, RZ, UR4 ;  /* 0x00000004ff0a7e24 */ /* 0x000fe4000f8e00ff */
[----:B------:R-:W-:Y:S07]  /*5a20*/  LEPC R20, `(.L_x_93) ;  /* 0x000000001014794e */ /* 0x000fee0000000000 */
[----:B--2---:R-:W-:Y:S05]  /*5a30*/  CALL.ABS.NOINC R2 ;  /* 0x0000000002007343 */ /* 0x004fea0003c00000 */
.L_x_93:
[----:B------:R-:W-:Y:S05]  /*5a40*/  BSYNC.RECONVERGENT B6 ;  /* 0x0000000000067941 */ /* 0x000fea0003800200 */
.L_x_92:
[----:B------:R-:W-:Y:S02]  /*5a50*/  R2UR UR6, R83 ;  /* 0x00000000530672ca */ /* 0x000fe400000e0000 */
[----:B------:R-:W-:Y:S02]  /*5a60*/  R2UR UR5, R97 ;  /* 0x00000000610572ca */ /* 0x000fe400000e0000 */
[----:B------:R-:W-:Y:S02]  /*5a70*/  R2UR UR4, R96 ;  /* 0x00000000600472ca */ /* 0x000fe400000e0000 */
[----:B------:R-:W-:Y:S02]  /*5a80*/  ISETP.NE.U32.AND P4, PT, R78, RZ, PT ;  /* 0x000000ff4e00720c */ /* 0x000fe40003f85070 */
[----:B------:R-:W-:Y:S02]  /*5a90*/  ISETP.NE.U32.AND P2, PT, RZ, UR54, PT ;  /* 0x00000036ff007c0c */ /* 0x000fe4000bf45070 */
[----:B------:R-:W-:Y:S02]  /*5aa0*/  ISETP.NE.AND.EX P4, PT, R79, RZ, PT, P4 ;  /* 0x000000ff4f00720c */ /* 0x000fe40003f85340 */
[----:B------:R-:W-:Y:S01]  /*5ab0*/  ISETP.NE.AND.EX P2, PT, RZ, UR55, PT, P2 ;  /* 0x00000037ff007c0c */ /* 0x000fe2000bf45320 */
[----:B------:R-:W-:Y:S02]  /*5ac0*/  UISETP.NE.AND UP2, UPT, UR6, URZ, UPT ;  /* 0x000000ff0600728c */ /* 0x000fe4000bf45270 */
[----:B------:R-:W-:Y:S04]  /*5ad0*/  UISETP.NE.U32.AND UP0, UPT, UR5, URZ, UPT ;  /* 0x000000ff0500728c */ /* 0x000fe8000bf05070 */
[----:B------:R-:W-:Y:S01]  /*5ae0*/  UISETP.NE.AND.EX UP1, UPT, UR4, URZ, UPT, UP0 ;  /* 0x000000ff0400728c */ /* 0x000fe2000bf25300 */
[----:B------:R-:W-:Y:S01]  /*5af0*/  PLOP3.LUT P1, PT, PT, PT, UP2, 0x80, 0x8 ;  /* 0x000000000008781c */ /* 0x000fe20003f2f028 */
[----:B------:R-:W-:Y:S03]  /*5b00*/  UPLOP3.LUT UP0, UPT, UPT, UPT, UPT, 0x40, 0x4 ;  /* 0x000000000004789c */ /* 0x000fe60003f0e870 */
[----:B------:R-:W-:Y:S06]  /*5b10*/  @UP2 UPLOP3.LUT UP0, UPT, UPT, UPT, UP1, 0x80, 0x8 ;  /* 0x000000000008289c */ /* 0x000fec0003f0f010 */
[----:B------:R-:W-:Y:S01]  /*5b20*/  PLOP3.LUT P0, PT, PT, PT, UP0, 0x80, 0x8 ;  /* 0x000000000008781c */ /* 0x000fe20003f0f008 */
[----:B------:R-:W-:Y:S01]  /*5b30*/  @!UPT UIADD3 URZ, UPT, UPT, URZ, URZ, URZ ;  /* 0x000000fffffff290 */ /* 0x000fe2000fffe0ff */
[----:B------:R-:W-:Y:S11]  /*5b40*/  BRA.U !UP1, `(.L_x_95) ;  /* 0x0000000109407547 */ /* 0x000ff6000b800000 */
[----:B------:R-:W-:Y:S01]  /*5b50*/  UISETP.NE.U32.AND UP0, UPT, UR54, URZ, UPT ;  /* 0x000000ff3600728c */ /* 0x000fe2000bf05070 */
[----:B------:R-:W-:Y:S01]  /*5b60*/  R2UR UR6, R97 ;  /* 0x00000000610672ca */ /* 0x000fe200000e0000 */
[----:B------:R-:W2:Y:S01]  /*5b70*/  LDCU.64 UR8, c[0x0][0x358] ;  /* 0x00006b00ff0877ac */ /* 0x000ea20008000a00 */
[----:B------:R-:W-:Y:S02]  /*5b80*/  HFMA2 R80, -RZ, RZ, 0, 5.9604644775390625e-08 ;  /* 0x00000001ff507431 */ /* 0x000fe400000001ff */
[----:B-1----:R-:W-:Y:S01]  /*5b90*/  IMAD.MOV.U32 R0, RZ, RZ, 0x1 ;  /* 0x00000001ff007424 */ /* 0x002fe200078e00ff */
[----:B------:R-:W-:Y:S06]  /*5ba0*/  UISETP.NE.AND.EX UP0, UPT, UR55, URZ, UPT, UP0 ;  /* 0x000000ff3700728c */ /* 0x000fec000bf05300 */
[----:B------:R-:W-:Y:S05]  /*5bb0*/  PLOP3.LUT P3, PT, PT, PT, UP0, 0x80, 0x8 ;  /* 0x000000000008781c */ /* 0x000fea0003f6f008 */
[----:B------:R-:W1:Y:S01]  /*5bc0*/  @UP0 LDCU.64 UR4, c[0x0][0x888] ;  /* 0x00011100ff0407ac */ /* 0x000e620008000a00 */
[----:B------:R-:W-:Y:S07]  /*5bd0*/  @UP0 UIMAD UR6, UR36, UR6, URZ ;  /* 0x00000006240602a4 */ /* 0x000fee000f8e02ff */
[----:B------:R-:W-:Y:S01]  /*5be0*/  @!P3 PRMT R80, R0, 0x7610, R80 ;  /* 0x000076100050b816 */ /* 0x000fe20000000050 */
[----:B-1----:R-:W-:Y:S06]  /*5bf0*/  @UP0 UIMAD.WIDE UR4, UR6, 0x4, UR4 ;  /* 0x00000004060408a5 */ /* 0x002fec000f8e0204 */
[----:B------:R-:W-:Y:S02]  /*5c00*/  IMAD.U32 R2, RZ, RZ, UR4 ;  /* 0x00000004ff027e24 */ /* 0x000fe4000f8e00ff */
[----:B------:R-:W-:Y:S03]  /*5c10*/  IMAD.U32 R3, RZ, RZ, UR5 ;  /* 0x00000005ff037e24 */ /* 0x000fe6000f8e00ff */
[----:B------:R-:W1:Y:S02]  /*5c20*/  @!UP0 LDCU UR4, c[0x0][0x880] ;  /* 0x00011000ff0487ac */ /* 0x000e640008000800 */
[----:B--2--5:R2:W5:Y:S02]  /*5c30*/  @P3 LDG.E R41, desc[UR8][R2.64] ;  /* 0x0000000802293981 */ /* 0x024564000c1e1900 */
[----:B-12---:R-:W-:Y:S02]  /*5c40*/  @!P3 MOV R41, UR4 ;  /* 0x000000040029bc02 */ /* 0x006fe40008000f00 */
.L_x_95:
[----:B------:R-:W-:Y:S05]  /*5c50*/  @!P4 BRA `(.L_x_96) ;  /* 0x000000000024c947 */ /* 0x000fea0003800000 */
[----:B------:R-:W-:Y:S01]  /*5c60*/  ISETP.NE.U32.AND P3, PT, R76, RZ, PT ;  /* 0x000000ff4c00720c */ /* 0x000fe20003f65070 */
[----:B------:R-:W2:Y:S03]  /*5c70*/  LDCU.64 UR4, c[0x0][0x358] ;  /* 0x00006b00ff0477ac */ /* 0x000ea60008000a00 */
[----:B------:R-:W-:Y:S11]  /*5c80*/  ISETP.NE.AND.EX P3, PT, R77, RZ, PT, P3 ;  /* 0x000000ff4d00720c */ /* 0x000ff60003f65330 */
[----:B------:R-:W-:Y:S02]  /*5c90*/  @!UPT UIADD3 URZ, UPT, UPT, URZ, URZ, URZ ;  /* 0x000000fffffff290 */ /* 0x000fe4000fffe0ff */
[----:B------:R-:W3:Y:S01]  /*5ca0*/  @P3 LDC.64 R2, c[0x0][0x8a8] ;  /* 0x00022a00ff023b82 */ /* 0x000ee20000000a00 */
[----:B-1----:R-:W-:Y:S04]  /*5cb0*/  @P3 IMAD R0, R78, UR36, RZ ;  /* 0x000000244e003c24 */ /* 0x002fe8000f8e02ff */
[----:B---3--:R-:W-:Y:S05]  /*5cc0*/  @P3 IMAD.WIDE R2, R0, 0x4, R2 ;  /* 0x0000000400023825 */ /* 0x008fea00078e0202 */
[----:B--2--5:R2:W5:Y:S02]  /*5cd0*/  @P3 LDG.E R38, desc[UR4][R2.64] ;  /* 0x0000000402263981 */ /* 0x024564000c1e1900 */
[----:B--2---:R-:W3:Y:S02]  /*5ce0*/  @!P3 LDC R38, c[0x0][0x8a0] ;  /* 0x00022800ff26bb82 */ /* 0x004ee40000000800 */
.L_x_96:
[----:B-----5:R-:W-:Y:S01]  /*5cf0*/  FSETP.NEU.AND P3, PT, R41, RZ, PT ;  /* 0x000000ff2900720b */ /* 0x020fe20003f6d000 */
[----:B------:R-:W-:Y:S01]  /*5d00*/  BSSY B1, `(.L_x_97) ;  /* 0x0000039000017945 */ /* 0x000fe20003800000 */
[----:B------:R-:W-:Y:S01]  /*5d10*/  SEL R3, RZ, 0xffffffff, P2 ;  /* 0xffffffffff037807 */ /* 0x000fe20001000000 */
[----:B------:R-:W-:Y:S01]  /*5d20*/  IMAD.MOV.U32 R47, RZ, RZ, 0x1 ;  /* 0x00000001ff2f7424 */ /* 0x000fe200078e00ff */
[----:B------:R-:W-:Y:S01]  /*5d30*/  @P1 LOP3.LUT P2, RZ, R80, 0xff, RZ, 0xc0, !PT ;  /* 0x000000ff50ff1812 */ /* 0x000fe2000784c0ff */
[----:B------:R-:W-:Y:S01]  /*5d40*/  IMAD R39, R36, 0x80, R37 ;  /* 0x0000008024277824 */ /* 0x000fe200078e0225 */
[----:B------:R-:W-:Y:S01]  /*5d50*/  @P1 SEL R2, RZ, 0xffffffff, P3 ;  /* 0xffffffffff021807 */ /* 0x000fe20001800000 */
[----:B------:R-:W-:Y:S01]  /*5d60*/  IMAD R87, R94, -0x10, R92 ;  /* 0xfffffff05e577824 */ /* 0x000fe200078e025c */
[----:B------:R-:W-:Y:S01]  /*5d70*/  LOP3.LUT R90, R90, 0x1, RZ, 0x3c, !PT ;  /* 0x000000015a5a7812 */ /* 0x000fe200078e3cff */
[----:B------:R-:W-:Y:S01]  /*5d80*/  IMAD.MOV.U32 R46, RZ, RZ, RZ ;  /* 0x000000ffff2e7224 */ /* 0x000fe200078e00ff */
[----:B------:R-:W-:Y:S02]  /*5d90*/  @P0 SEL R2, R3, R2, !P2 ;  /* 0x0000000203020207 */ /* 0x000fe40005000000 */
[----:B------:R-:W-:Y:S02]  /*5da0*/  CS2R R74, SRZ ;  /* 0x00000000004a7805 */ /* 0x000fe4000001ff00 */
[----:B------:R-:W-:Y:S02]  /*5db0*/  LEA R99, R36, UR44, 0x3 ;  /* 0x0000002c24637c11 */ /* 0x000fe4000f8e18ff */
[----:B------:R-:W-:Y:S02]  /*5dc0*/  CS2R R72, SRZ ;  /* 0x0000000000487805 */ /* 0x000fe4000001ff00 */
[----:B------:R-:W-:Y:S02]  /*5dd0*/  @P1 LOP3.LUT R2, R2, 0x1, RZ, 0xc0, !PT ;  /* 0x0000000102021812 */ /* 0x000fe400078ec0ff */
[----:B------:R-:W-:Y:S02]  /*5de0*/  CS2R R66, SRZ ;  /* 0x0000000000427805 */ /* 0x000fe4000001ff00 */
[----:B-1----:R-:W-:Y:S02]  /*5df0*/  SHF.L.U32 R0, R89, 0x1f, RZ ;  /* 0x0000001f59007819 */ /* 0x002fe400000006ff */
[----:B------:R-:W-:Y:S02]  /*5e00*/  CS2R R64, SRZ ;  /* 0x0000000000407805 */ /* 0x000fe4000001ff00 */
[----:B------:R-:W-:Y:S02]  /*5e10*/  ISETP.NE.U32.OR P5, PT, R2, 0x1, !P1 ;  /* 0x000000010200780c */ /* 0x000fe40004fa5470 */
[----:B------:R-:W-:Y:S02]  /*5e20*/  CS2R R58, SRZ ;  /* 0x00000000003a7805 */ /* 0x000fe4000001ff00 */
[----:B------:R-:W-:Y:S02]  /*5e30*/  PLOP3.LUT P2, PT, PT, PT, UP1, 0x80, 0x8 ;  /* 0x000000000008781c */ /* 0x000fe40003f4f018 */
[----:B------:R-:W-:Y:S02]  /*5e40*/  CS2R R56, SRZ ;  /* 0x0000000000387805 */ /* 0x000fe4000001ff00 */
[----:B------:R-:W-:Y:S02]  /*5e50*/  LOP3.LUT P4, R85, R80, 0xff, RZ, 0xc0, !PT ;  /* 0x000000ff50557812 */ /* 0x000fe4000788c0ff */
[----:B------:R-:W-:Y:S02]  /*5e60*/  CS2R R50, SRZ ;  /* 0x0000000000327805 */ /* 0x000fe4000001ff00 */
[----:B------:R-:W-:Y:S02]  /*5e70*/  SEL R2, RZ, 0xffffffff, P3 ;  /* 0xffffffffff027807 */ /* 0x000fe40001800000 */
[----:B------:R-:W-:Y:S02]  /*5e80*/  CS2R R48, SRZ ;  /* 0x0000000000307805 */ /* 0x000fe4000001ff00 */
[----:B------:R-:W-:Y:S02]  /*5e90*/  P2R R98, PR, RZ, 0x20 ;  /* 0x00000020ff627803 */ /* 0x000fe40000000000 */
[----:B------:R-:W-:Y:S02]  /*5ea0*/  @P5 SHF.L.U32 R4, R90, 0x1f, RZ ;  /* 0x0000001f5a045819 */ /* 0x000fe400000006ff */
[----:B------:R-:W-:Y:S02]  /*5eb0*/  @P2 SEL R2, R3, R2, !P4 ;  /* 0x0000000203022207 */ /* 0x000fe40006000000 */
[----:B------:R-:W1:Y:S02]  /*5ec0*/  @P5 SYNCS.PHASECHK.TRANS64.TRYWAIT P1, [UR44+0x40], R4 ;  /* 0x00004004ff0055a7 */ /* 0x000e64000802112c */
[----:B------:R-:W-:Y:S04]  /*5ed0*/  LOP3.LUT R2, R2, 0x1, RZ, 0xc0, !PT ;  /* 0x0000000102027812 */ /* 0x000fe800078ec0ff */
[----:B------:R-:W-:Y:S04]  /*5ee0*/  ISETP.NE.U32.AND P2, PT, R2, 0x1, PT ;  /* 0x000000010200780c */ /* 0x000fe80003f45070 */
[----:B------:R-:W-:Y:S01]  /*5ef0*/  P2R R60, PR, RZ, 0x4 ;  /* 0x00000004ff3c7803 */ /* 0x000fe20000000000 */
[----:B------:R2:W4:Y:S01]  /*5f00*/  SYNCS.PHASECHK.TRANS64.TRYWAIT P0, [R99+URZ+0xb0], R0 ;  /* 0x0000b000630075a7 */ /* 0x00052200080011ff */
[----:B-1----:R-:W-:Y:S01]  /*5f10*/  @P5 SEL R47, RZ, 0x1, !P1 ;  /* 0x00000001ff2f5807 */ /* 0x002fe20004800000 */
[----:B--2---:R-:W-:Y:S06]  /*5f20*/  @!P5 BRA `(.L_x_98) ;  /* 0x000000000058d947 */ /* 0x004fec0003800000 */
[----:B------:R-:W-:Y:S01]  /*5f30*/  IMAD.MOV.U32 R75, RZ, RZ, RZ ;  /* 0x000000ffff4b7224 */ /* 0x000fe200078e00ff */
[----:B------:R-:W-:Y:S01]  /*5f40*/  ISETP.NE.AND P1, PT, R47, RZ, PT ;  /* 0x000000ff2f00720c */ /* 0x000fe20003f25270 */
[----:B------:R-:W-:Y:S01]  /*5f50*/  BSSY B0, `(.L_x_99) ;  /* 0x000000c000007945 */ /* 0x000fe20003800000 */
[----:B------:R-:W-:Y:S02]  /*5f60*/  CS2R R50, SRZ ;  /* 0x0000000000327805 */ /* 0x000fe4000001ff00 */
[----:B------:R-:W-:Y:S02]  /*5f70*/  CS2R R48, SRZ ;  /* 0x0000000000307805 */ /* 0x000fe4000001ff00 */
[----:B------:R-:W-:Y:S02]  /*5f80*/  CS2R R58, SRZ ;  /* 0x00000000003a7805 */ /* 0x000fe4000001ff00 */
[----:B------:R-:W-:Y:S02]  /*5f90*/  CS2R R56, SRZ ;  /* 0x0000000000387805 */ /* 0x000fe4000001ff00 */
[----:B------:R-:W-:Y:S02]  /*5fa0*/  CS2R R66, SRZ ;  /* 0x0000000000427805 */ /* 0x000fe4000001ff00 */
[----:B------:R-:W-:Y:S02]  /*5fb0*/  CS2R R64, SRZ ;  /* 0x0000000000407805 */ /* 0x000fe4000001ff00 */
[----:B------:R-:W-:Y:S01]  /*5fc0*/  CS2R R72, SRZ ;  /* 0x0000000000487805 */ /* 0x000fe2000001ff00 */
[----:B------:R-:W-:Y:S06]  /*5fd0*/  @P1 BRA `(.L_x_100) ;  /* 0x00000000000c1947 */ /* 0x000fec0003800000 */
[----:B------:R-:W-:Y:S04]  /*5fe0*/  SHF.L.U32 R3, R90, 0x1f, RZ ;  /* 0x0000001f5a037819 */ /* 0x000fe800000006ff */
[----:B------:R-:W1:Y:S02]  /*5ff0*/  SYNCS.PHASECHK.TRANS64.TRYWAIT P1, [UR44+0x40], R3 ;  /* 0x00004003ff0075a7 */ /* 0x000e64000802112c */
[----:B-1----:R-:W-:Y:S05]  /*6000*/  @!P1 BRA `(.L_x_101) ;  /* 0x0000003c00789947 */ /* 0x002fea0003800000 */
.L_x_100:
[----:B------:R-:W-:Y:S05]  /*6010*/  BSYNC B0 ;  /* 0x0000000000007941 */ /* 0x000fea0003800000 */
.L_x_99:
[----:B------:R-:W-:Y:S01]  /*6020*/  ISETP.NE.AND P1, PT, R60, RZ, PT ;  /* 0x000000ff3c00720c */ /* 0x000fe20003f25270 */
[----:B------:R-:W-:Y:S11]  /*6030*/  HFMA2 R46, -RZ, RZ, 0, 5.9604644775390625e-08 ;  /* 0x00000001ff2e7431 */ /* 0x000ff600000001ff */
[----:B------:R-:W-:Y:S01]  /*6040*/  @!UPT UIADD3 URZ, UPT, UPT, URZ, URZ, URZ ;  /* 0x000000fffffff290 */ /* 0x000fe2000fffe0ff */
[----:B------:R2:W1:Y:S04]  /*6050*/  @P1 LDS.128 R48, [R93] ;  /* 0x000000005d301984 */ /* 0x0004680000000c00 */
[----:B------:R2:W1:Y:S04]  /*6060*/  @P1 LDS.128 R56, [R92+0x10] ;  /* 0x000010005c381984 */ /* 0x0004680000000c00 */
[----:B------:R2:W1:Y:S04]  /*6070*/  @P1 LDS.128 R64, [R91+0x20] ;  /* 0x000020005b401984 */ /* 0x0004680000000c00 */
[----:B------:R2:W1:Y:S02]  /*6080*/  @P1 LDS.128 R72, [R87+0x30] ;  /* 0x0000300057481984 */ /* 0x0004640000000c00 */
.L_x_98:
[----:B------:R-:W-:Y:S05]  /*6090*/  BSYNC B1 ;  /* 0x0000000000017941 */ /* 0x000fea0003800000 */
.L_x_97:
[----:B-1----:R-:W-:Y:S04]  /*60a0*/  SHF.R.U32.HI R2, RZ, 0x15, R39 ;  /* 0x00000015ff027819 */ /* 0x002fe80000011627 */
[----:B------:R-:W-:Y:S01]  /*60b0*/  LOP3.LUT P1, RZ, R2, 0x3, R81, 0x48, !PT ;  /* 0x0000000302ff7812 */ /* 0x000fe20007824851 */
[----:B------:R-:W-:Y:S01]  /*60c0*/  @!UPT UIADD3 URZ, UPT, UPT, URZ, URZ, URZ ;  /* 0x000000fffffff290 */ /* 0x000fe2000fffe0ff */
[----:B----4-:R-:W-:Y:S11]  /*60d0*/  @P0 BRA `(.L_x_102) ;  /* 0x0000000000080947 */ /* 0x010ff60003800000 */
[----:B------:R-:W1:Y:S02]  /*60e0*/  SYNCS.PHASECHK.TRANS64.TRYWAIT P0, [R99+URZ+0xb0], R0 ;  /* 0x0000b000630075a7 */ /* 0x000e6400080011ff */
[----:B-1----:R-:W-:Y:S05]  /*60f0*/  @!P0 BRA `(.L_x_103) ;  /* 0x0000003c00548947 */ /* 0x002fea0003800000 */
.L_x_102:
[----:B------:R-:W-:Y:S05]  /*6100*/  @!P1 BRA `(.L_x_104) ;  /* 0x0000000000409947 */ /* 0x000fea0003800000 */
[----:B------:R-:W4:Y:S01]  /*6110*/  LDCU.64 UR8, c[0x4][0x70] ;  /* 0x01000e00ff0877ac */ /* 0x000f220008000a00 */
[----:B------:R-:W-:Y:S01]  /*6120*/  MOV R3, 0x0 ;  /* 0x0000000000037802 */ /* 0x000fe20000000f00 */
[----:B------:R-:W-:Y:S02]  /*6130*/  HFMA2 R12, -RZ, RZ, 0, 5.9604644775390625e-08 ;  /* 0x00000001ff0c7431 */ /* 0x000fe400000001ff */
[----:B------:R-:W-:Y:S02]  /*6140*/  IMAD.MOV.U32 R8, RZ, RZ, 0x192 ;  /* 0x00000192ff087424 */ /* 0x000fe400078e00ff */
[----:B------:R-:W-:Y:S01]  /*6150*/  IMAD.MOV.U32 R13, RZ, RZ, RZ ;  /* 0x000000ffff0d7224 */ /* 0x000fe200078e00ff */
[----:B------:R-:W5:Y:S01]  /*6160*/  LDCU.64 UR6, c[0x4][0x78] ;  /* 0x01000f00ff0677ac */ /* 0x000f620008000a00 */
[----:B------:R-:W1:Y:S01]  /*6170*/  LDC.64 R2, c[0x4][R3] ;  /* 0x0100000003027b82 */ /* 0x000e620000000a00 */
[----:B------:R-:W2:Y:S01]  /*6180*/  LDCU.64 UR4, c[0x4][0x10] ;  /* 0x01000200ff0477ac */ /* 0x000ea20008000a00 */
[----:B----4-:R-:W-:Y:S01]  /*6190*/  MOV R5, UR9 ;  /* 0x0000000900057c02 */ /* 0x010fe20008000f00 */
[----:B------:R-:W-:Y:S01]  /*61a0*/  IMAD.U32 R4, RZ, RZ, UR8 ;  /* 0x00000008ff047e24 */ /* 0x000fe2000f8e00ff */
[----:B-----5:R-:W-:Y:S01]  /*61b0*/  MOV R7, UR7 ;  /* 0x0000000700077c02 */ /* 0x020fe20008000f00 */
[----:B------:R-:W-:Y:S01]  /*61c0*/  IMAD.U32 R6, RZ, RZ, UR6 ;  /* 0x00000006ff067e24 */ /* 0x000fe2000f8e00ff */
[----:B--2---:R-:W-:Y:S01]  /*61d0*/  MOV R11, UR5 ;  /* 0x00000005000b7c02 */ /* 0x004fe20008000f00 */
[----:B------:R-:W-:Y:S02]  /*61e0*/  IMAD.U32 R10, RZ, RZ, UR4 ;  /* 0x00000004ff0a7e24 */ /* 0x000fe4000f8e00ff */
[----:B------:R-:W-:Y:S07]  /*61f0*/  LEPC R20, `(.L_x_104) ;  /* 0x000000001014794e */ /* 0x000fee0000000000 */
[----:B-1-3--:R-:W-:Y:S05]  /*6200*/  CALL.ABS.NOINC R2 ;  /* 0x0000000002007343 */ /* 0x00afea0003c00000 */
.L_x_104:
[C---:B------:R-:W-:Y:S01]  /*6210*/  SHF.L.U32 R40, R48.reuse, 0x10, RZ ;  /* 0x0000001030287819 */ /* 0x040fe200000006ff */
[----:B------:R-:W-:Y:S05]  /*6220*/  WARPSYNC.ALL ;  /* 0x0000000000007948 */ /* 0x000fea0003800000 */
[----:B------:R-:W-:Y:S01]  /*6230*/  R2UR UR4, R39 ;  /* 0x00000000270472ca */ /* 0x000fe200000e0000 */
[----:B------:R-:W-:Y:S01]  /*6240*/  BSSY.RECONVERGENT B0, `(.L_x_105) ;  /* 0x0000088000007945 */ /* 0x000fe20003800200 */
[----:B------:R-:W-:Y:S02]  /*6250*/  LOP3.LUT R43, R48, 0xffff0000, RZ, 0xc0, !PT ;  /* 0xffff0000302b7812 */ /* 0x000fe400078ec0ff */
[----:B------:R-:W-:Y:S02]  /*6260*/  SHF.L.U32 R42, R49, 0x10, RZ ;  /* 0x00000010312a7819 */ /* 0x000fe400000006ff */
[----:B------:R-:W-:Y:S02]  /*6270*/  SHF.L.U32 R45, R51, 0x10, RZ ;  /* 0x00000010332d7819 */ /* 0x000fe400000006ff */
[----:B------:R-:W-:Y:S02]  /*6280*/  LOP3.LUT R44, R75, 0xffff0000, RZ, 0xc0, !PT ;  /* 0xffff00004b2c7812 */ /* 0x000fe400078ec0ff */
[----:B------:R-:W-:Y:S03]  /*6290*/  ISETP.NE.AND P0, PT, R95, RZ, PT ;  /* 0x000000ff5f00720c */ /* 0x000fe60003f05270 */
[----:B------:R-:W1:Y:S02]  /*62a0*/  LDTM.x32 R4, tmem[UR4] ;  /* 0x00000004000479ee */ /* 0x000e6400082c0000 */
[C---:B-1-3--:R-:W-:Y:S01]  /*62b0*/  FMUL R0, R38.reuse, R4 ;  /* 0x0000000426007220 */ /* 0x04afe20000400000 */
[C---:B------:R-:W-:Y:S01]  /*62c0*/  FMUL R2, R38.reuse, R5 ;  /* 0x0000000526027220 */ /* 0x040fe20000400000 */
[C---:B------:R-:W-:Y:S01]  /*62d0*/  FMUL R3, R38.reuse, R6 ;  /* 0x0000000626037220 */ /* 0x040fe20000400000 */
[----:B------:R-:W-:Y:S01]  /*62e0*/  FMUL R7, R38, R7 ;  /* 0x0000000726077220 */ /* 0x000fe20000400000 */
[----:B------:R-:W-:Y:S01]  /*62f0*/  FFMA R0, R41, R40, R0 ;  /* 0x0000002829007223 */ /* 0x000fe20000000000 */
[----:B------:R-:W-:Y:S01]  /*6300*/  LOP3.LUT R40, R49, 0xffff0000, RZ, 0xc0, !PT ;  /* 0xffff000031287812 */ /* 0x000fe200078ec0ff */
[C---:B------:R-:W-:Y:S01]  /*6310*/  FFMA R2, R41.reuse, R43, R2 ;  /* 0x0000002b29027223 */ /* 0x040fe20000000002 */
[C---:B------:R-:W-:Y:S01]  /*6320*/  SHF.L.U32 R43, R50.reuse, 0x10, RZ ;  /* 0x00000010322b7819 */ /* 0x040fe200000006ff */
[C---:B------:R-:W-:Y:S01]  /*6330*/  FFMA R3, R41.reuse, R42, R3 ;  /* 0x0000002a29037223 */ /* 0x040fe20000000003 */
[----:B------:R-:W-:Y:S01]  /*6340*/  LOP3.LUT R42, R50, 0xffff0000, RZ, 0xc0, !PT ;  /* 0xffff0000322a7812 */ /* 0x000fe200078ec0ff */
[----:B------:R-:W-:Y:S01]  /*6350*/  FMUL R4, R38, R8 ;  /* 0x0000000826047220 */ /* 0x000fe20000400000 */
[----:B------:R-:W-:Y:S01]  /*6360*/  F2FP.BF16.F32.PACK_AB R52, R2, R0 ;  /* 0x000000000234723e */ /* 0x000fe200000010ff */
[----:B------:R-:W-:Y:S01]  /*6370*/  FFMA R7, R41, R40, R7 ;  /* 0x0000002829077223 */ /* 0x000fe20000000007 */
[----:B------:R-:W-:Y:S01]  /*6380*/  LOP3.LUT R40, R51, 0xffff0000, RZ, 0xc0, !PT ;  /* 0xffff000033287812 */ /* 0x000fe200078ec0ff */
[C---:B------:R-:W-:Y:S01]  /*6390*/  FMUL R5, R38.reuse, R9 ;  /* 0x0000000926057220 */ /* 0x040fe20000400000 */
[C---:B------:R-:W-:Y:S01]  /*63a0*/  FMUL R6, R38.reuse, R10 ;  /* 0x0000000a26067220 */ /* 0x040fe20000400000 */
[----:B------:R-:W-:Y:S01]  /*63b0*/  FMUL R11, R38, R11 ;  /* 0x0000000b260b7220 */ /* 0x000fe20000400000 */
[----:B------:R-:W-:Y:S01]  /*63c0*/  F2FP.BF16.F32.PACK_AB R53, R7, R3 ;  /* 0x000000030735723e */ /* 0x000fe200000010ff */
[C---:B------:R-:W-:Y:S01]  /*63d0*/  FFMA R4, R41.reuse, R43, R4 ;  /* 0x0000002b29047223 */ /* 0x040fe20000000004 */
[C---:B------:R-:W-:Y:S01]  /*63e0*/  SHF.L.U32 R43, R56.reuse, 0x10, RZ ;  /* 0x00000010382b7819 */ /* 0x040fe200000006ff */
[----:B------:R-:W-:Y:S01]  /*63f0*/  FFMA R5, R41, R42, R5 ;  /* 0x0000002a29057223 */ /* 0x000fe20000000005 */
[----:B------:R-:W-:Y:S01]  /*6400*/  LOP3.LUT R42, R57, 0xffff0000, RZ, 0xc0, !PT ;  /* 0xffff0000392a7812 */ /* 0x000fe200078ec0ff */
[----:B------:R-:W-:Y:S01]  /*6410*/  FFMA R6, R41, R45, R6 ;  /* 0x0000002d29067223 */ /* 0x000fe20000000006 */
[----:B------:R-:W-:Y:S01]  /*6420*/  SHF.L.U32 R45, R57, 0x10, RZ ;  /* 0x00000010392d7819 */ /* 0x000fe200000006ff */
[----:B------:R-:W-:Y:S01]  /*6430*/  FFMA R11, R41, R40, R11 ;  /* 0x00000028290b7223 */ /* 0x000fe2000000000b */
[----:B------:R-:W-:Y:S01]  /*6440*/  LOP3.LUT R40, R56, 0xffff0000, RZ, 0xc0, !PT ;  /* 0xffff000038287812 */ /* 0x000fe200078ec0ff */
[C---:B------:R-:W-:Y:S01]  /*6450*/  FMUL R8, R38.reuse, R12 ;  /* 0x0000000c26087220 */ /* 0x040fe20000400000 */
[----:B------:R-:W-:Y:S01]  /*6460*/  F2FP.BF16.F32.PACK_AB R54, R5, R4 ;  /* 0x000000040536723e */ /* 0x000fe200000010ff */
[C---:B------:R-:W-:Y:S01]  /*6470*/  FMUL R9, R38.reuse, R13 ;  /* 0x0000000d26097220 */ /* 0x040fe20000400000 */
[----:B------:R-:W-:Y:S01]  /*6480*/  F2FP.BF16.F32.PACK_AB R55, R11, R6 ;  /* 0x000000060b37723e */ /* 0x000fe200000010ff */
[C---:B------:R-:W-:Y:S01]  /*6490*/  FMUL R10, R38.reuse, R14 ;  /* 0x0000000e260a7220 */ /* 0x040fe20000400000 */
[----:B------:R-:W-:Y:S01]  /*64a0*/  FMUL R15, R38, R15 ;  /* 0x0000000f260f7220 */ /* 0x000fe20000400000 */
[----:B------:R-:W-:Y:S01]  /*64b0*/  FFMA R8, R41, R43, R8 ;  /* 0x0000002b29087223 */ /* 0x000fe20000000008 */
[----:B------:R-:W-:Y:S01]  /*64c0*/  SHF.L.U32 R43, R59, 0x10, RZ ;  /* 0x000000103b2b7819 */ /* 0x000fe200000006ff */
[C---:B------:R-:W-:Y:S01]  /*64d0*/  FFMA R9, R41.reuse, R40, R9 ;  /* 0x0000002829097223 */ /* 0x040fe20000000009 */
[C---:B------:R-:W-:Y:S01]  /*64e0*/  SHF.L.U32 R40, R58.reuse, 0x10, RZ ;  /* 0x000000103a287819 */ /* 0x040fe200000006ff */
        /* <DEDUP_REMOVED lines=8> */
[----:B------:R-:W-:Y:S01]  /*6570*/  FMUL R14, R38, R18 ;  /* 0x00000012260e7220 */ /* 0x000fe20000400000 */
[----:B------:R-:W-:Y:S01]  /*6580*/  FFMA R12, R41, R40, R12 ;  /* 0x00000028290c7223 */ /* 0x000fe2000000000c */
[----:B------:R-:W-:Y:S01]  /*6590*/  LOP3.LUT R40, R59, 0xffff0000, RZ, 0xc0, !PT ;  /* 0xffff00003b287812 */ /* 0x000fe200078ec0ff */
[C---:B------:R-:W-:Y:S01]  /*65a0*/  FFMA R13, R41.reuse, R42, R13 ;  /* 0x0000002a290d7223 */ /* 0x040fe2000000000d */
[----:B------:R-:W-:Y:S01]  /*65b0*/  LOP3.LUT R42, R64, 0xffff0000, RZ, 0xc0, !PT ;  /* 0xffff0000402a7812 */ /* 0x000fe200078ec0ff */
[----:B------:R-:W-:Y:S01]  /*65c0*/  FMUL R19, R38, R19 ;  /* 0x0000001326137220 */ /* 0x000fe20000400000 */
[----:B------:R-:W-:Y:S01]  /*65d0*/  FFMA R14, R41, R43, R14 ;  /* 0x0000002b290e7223 */ /* 0x000fe2000000000e */
[----:B------:R-:W-:Y:S01]  /*65e0*/  SHF.L.U32 R43, R64, 0x10, RZ ;  /* 0x00000010402b7819 */ /* 0x000fe200000006ff */
[----:B------:R1:W-:Y:S01]  /*65f0*/  STS.128 [R93], R52 ;  /* 0x000000345d007388 */ /* 0x0003e20000000c00 */
[----:B------:R-:W-:Y:S01]  /*6600*/  F2FP.BF16.F32.PACK_AB R70, R13, R12 ;  /* 0x0000000c0d46723e */ /* 0x000fe200000010ff */
[C---:B------:R-:W-:Y:S01]  /*6610*/  FMUL R16, R38.reuse, R20 ;  /* 0x0000001426107220 */ /* 0x040fe20000400000 */
        /* <DEDUP_REMOVED lines=8> */
[C---:B------:R-:W-:Y:S01]  /*66a0*/  FFMA R17, R41.reuse, R42, R17 ;  /* 0x0000002a29117223 */ /* 0x040fe20000000011 */
[----:B------:R-:W-:Y:S01]  /*66b0*/  FFMA R18, R41, R45, R18 ;  /* 0x0000002d29127223 */ /* 0x000fe20000000012 */
[----:B------:R1:W-:Y:S01]  /*66c0*/  STS.128 [R92+0x10], R68 ;  /* 0x000010445c007388 */ /* 0x0003e20000000c00 */
[----:B------:R-:W-:Y:S01]  /*66d0*/  SHF.L.U32 R45, R67, 0x10, RZ ;  /* 0x00000010432d7819 */ /* 0x000fe200000006ff */
[----:B------:R-:W-:Y:S01]  /*66e0*/  FFMA R23, R41, R40, R23 ;  /* 0x0000002829177223 */ /* 0x000fe20000000017 */
[----:B------:R-:W-:Y:S01]  /*66f0*/  LOP3.LUT R40, R66, 0xffff0000, RZ, 0xc0, !PT ;  /* 0xffff000042287812 */ /* 0x000fe200078ec0ff */
[C---:B------:R-:W-:Y:S01]  /*6700*/  FMUL R20, R38.reuse, R24 ;  /* 0x0000001826147220 */ /* 0x040fe20000400000 */
[----:B------:R-:W-:Y:S01]  /*6710*/  LOP3.LUT R42, R67, 0xffff0000, RZ, 0xc0, !PT ;  /* 0xffff0000432a7812 */ /* 0x000fe200078ec0ff */
[C---:B------:R-:W-:Y:S01]  /*6720*/  FMUL R21, R38.reuse, R25 ;  /* 0x0000001926157220 */ /* 0x040fe20000400000 */
[----:B------:R-:W-:Y:S01]  /*6730*/  F2FP.BF16.F32.PACK_AB R100, R17, R16 ;  /* 0x000000101164723e */ /* 0x000fe200000010ff */
[C---:B------:R-:W-:Y:S01]  /*6740*/  FMUL R22, R38.reuse, R26 ;  /* 0x0000001a26167220 */ /* 0x040fe20000400000 */
[----:B------:R-:W-:Y:S01]  /*6750*/  FMUL R27, R38, R27 ;  /* 0x0000001b261b7220 */ /* 0x000fe20000400000 */
[C---:B------:R-:W-:Y:S01]  /*6760*/  FFMA R20, R41.reuse, R43, R20 ;  /* 0x0000002b29147223 */ /* 0x040fe20000000014 */
[C---:B------:R-:W-:Y:S01]  /*6770*/  FFMA R21, R41.reuse, R40, R21 ;  /* 0x0000002829157223 */ /* 0x040fe20000000015 */
[C---:B------:R-:W-:Y:S01]  /*6780*/  FFMA R22, R41.reuse, R45, R22 ;  /* 0x0000002d29167223 */ /* 0x040fe20000000016 */
[----:B------:R-:W-:Y:S01]  /*6790*/  FFMA R27, R41, R42, R27 ;  /* 0x0000002a291b7223 */ /* 0x000fe2000000001b */
[----:B------:R-:W-:Y:S01]  /*67a0*/  SHF.L.U32 R40, R72, 0x10, RZ ;  /* 0x0000001048287819 */ /* 0x000fe200000006ff */
[----:B------:R-:W-:Y:S01]  /*67b0*/  FMUL R24, R38, R28 ;  /* 0x0000001c26187220 */ /* 0x000fe20000400000 */
[----:B------:R-:W-:Y:S01]  /*67c0*/  LOP3.LUT R42, R72, 0xffff0000, RZ, 0xc0, !PT ;  /* 0xffff0000482a7812 */ /* 0x000fe200078ec0ff */
[C---:B------:R-:W-:Y:S01]  /*67d0*/  FMUL R25, R38.reuse, R29 ;  /* 0x0000001d26197220 */ /* 0x040fe20000400000 */
[----:B------:R-:W-:Y:S01]  /*67e0*/  SHF.L.U32 R43, R73, 0x10, RZ ;  /* 0x00000010492b7819 */ /* 0x000fe200000006ff */
[C---:B------:R-:W-:Y:S01]  /*67f0*/  FMUL R26, R38.reuse, R30 ;  /* 0x0000001e261a7220 */ /* 0x040fe20000400000 */
[C---:B------:R-:W-:Y:S01]  /*6800*/  FFMA R24, R41.reuse, R40, R24 ;  /* 0x0000002829187223 */ /* 0x040fe20000000018 */
[----:B------:R-:W-:Y:S01]  /*6810*/  FFMA R25, R41, R42, R25 ;  /* 0x0000002a29197223 */ /* 0x000fe20000000019 */
[----:B------:R-:W-:Y:S01]  /*6820*/  LOP3.LUT R40, R73, 0xffff0000, RZ, 0xc0, !PT ;  /* 0xffff000049287812 */ /* 0x000fe200078ec0ff */
[----:B------:R-:W-:Y:S01]  /*6830*/  FFMA R26, R41, R43, R26 ;  /* 0x0000002b291a7223 */ /* 0x000fe2000000001a */
[----:B------:R-:W-:Y:S01]  /*6840*/  FMUL R31, R38, R31 ;  /* 0x0000001f261f7220 */ /* 0x000fe20000400000 */
[----:B------:R-:W-:Y:S01]  /*6850*/  SHF.L.U32 R43, R74, 0x10, RZ ;  /* 0x000000104a2b7819 */ /* 0x000fe200000006ff */
[----:B------:R-:W-:Y:S01]  /*6860*/  FMUL R28, R38, R32 ;  /* 0x00000020261c7220 */ /* 0x000fe20000400000 */
[----:B------:R-:W-:Y:S01]  /*6870*/  LOP3.LUT R42, R74, 0xffff0000, RZ, 0xc0, !PT ;  /* 0xffff00004a2a7812 */ /* 0x000fe200078ec0ff */
[C---:B------:R-:W-:Y:S01]  /*6880*/  FMUL R29, R38.reuse, R33 ;  /* 0x00000021261d7220 */ /* 0x040fe20000400000 */
[----:B------:R-:W-:Y:S01]  /*6890*/  SHF.L.U32 R45, R75, 0x10, RZ ;  /* 0x000000104b2d7819 */ /* 0x000fe200000006ff */
[C---:B------:R-:W-:Y:S01]  /*68a0*/  FMUL R30, R38.reuse, R34 ;  /* 0x00000022261e7220 */ /* 0x040fe20000400000 */
[----:B------:R-:W-:Y:S01]  /*68b0*/  FFMA R31, R41, R40, R31 ;  /* 0x00000028291f7223 */ /* 0x000fe2000000001f */
[----:B------:R-:W-:Y:S01]  /*68c0*/  FMUL R35, R38, R35 ;  /* 0x0000002326237220 */ /* 0x000fe20000400000 */
[----:B------:R-:W-:Y:S01]  /*68d0*/  F2FP.BF16.F32.PACK_AB R101, R23, R18 ;  /* 0x000000121765723e */ /* 0x000fe200000010ff */
[----:B------:R-:W-:Y:S01]  /*68e0*/  FFMA R28, R41, R43, R28 ;  /* 0x0000002b291c7223 */ /* 0x000fe2000000001c */
[----:B------:R-:W-:Y:S01]  /*68f0*/  F2FP.BF16.F32.PACK_AB R102, R21, R20 ;  /* 0x000000141566723e */ /* 0x000fe200000010ff */
[----:B------:R-:W-:Y:S01]  /*6900*/  FFMA R29, R41, R42, R29 ;  /* 0x0000002a291d7223 */ /* 0x000fe2000000001d */
[----:B------:R-:W-:Y:S01]  /*6910*/  F2FP.BF16.F32.PACK_AB R103, R27, R22 ;  /* 0x000000161b67723e */ /* 0x000fe200000010ff */
[C---:B------:R-:W-:Y:S01]  /*6920*/  FFMA R30, R41.reuse, R45, R30 ;  /* 0x0000002d291e7223 */ /* 0x040fe2000000001e */
[----:B------:R-:W-:Y:S01]  /*6930*/  FFMA R35, R41, R44, R35 ;  /* 0x0000002c29237223 */ /* 0x000fe20000000023 */
[----:B------:R-:W-:Y:S02]  /*6940*/  F2FP.BF16.F32.PACK_AB R104, R25, R24 ;  /* 0x000000181968723e */ /* 0x000fe400000010ff */
[----:B------:R1:W-:Y:S01]  /*6950*/  STS.128 [R91+0x20], R100 ;  /* 0x000020645b007388 */ /* 0x0003e20000000c00 */
[----:B------:R-:W-:Y:S02]  /*6960*/  F2FP.BF16.F32.PACK_AB R105, R31, R26 ;  /* 0x0000001a1f69723e */ /* 0x000fe400000010ff */
[----:B------:R-:W-:Y:S02]  /*6970*/  F2FP.BF16.F32.PACK_AB R106, R29, R28 ;  /* 0x0000001c1d6a723e */ /* 0x000fe400000010ff */
[----:B------:R-:W-:Y:S05]  /*6980*/  F2FP.BF16.F32.PACK_AB R107, R35, R30 ;  /* 0x0000001e236b723e */ /* 0x000fea00000010ff */
[----:B------:R1:W-:Y:S01]  /*6990*/  STS.128 [R87+0x30], R104 ;  /* 0x0000306857007388 */ /* 0x0003e20000000c00 */
[----:B------:R-:W-:Y:S01]  /*69a0*/  @!PT LDS RZ, [RZ] ;  /* 0x00000000fffff984 */ /* 0x000fe20000000800 */
[----:B------:R-:W-:Y:S01]  /*69b0*/  @!PT LDS RZ, [RZ] ;  /* 0x00000000fffff984 */ /* 0x000fe20000000800 */
[----:B------:R-:W-:Y:S01]  /*69c0*/  @!PT LDS RZ, [RZ] ;  /* 0x00000000fffff984 */ /* 0x000fe20000000800 */
[----:B------:R-:W-:Y:S01]  /*69d0*/  @!PT LDS RZ, [RZ] ;  /* 0x00000000fffff984 */ /* 0x000fe20000000800 */
[----:B------:R3:W-:Y:S07]  /*69e0*/  MEMBAR.ALL.CTA ;  /* 0x0000000000007992 */ /* 0x0007ee0000008000 */
[----:B---3--:R-:W3:Y:S02]  /*69f0*/  FENCE.VIEW.ASYNC.S ;  /* 0x00000000000073c6 */ /* 0x008ee40000000000 */
[----:B---3--:R-:W-:Y:S06]  /*6a00*/  BAR.SYNC.DEFER_BLOCKING 0x1, 0x80 ;  /* 0x0042000000007b1d */ /* 0x008fec0000010000 */
[----:B------:R-:W-:Y:S05]  /*6a10*/  @P0 BRA `(.L_x_106) ;  /* 0x0000000000280947 */ /* 0x000fea0003800000 */
[----:B------:R-:W3:Y:S01]  /*6a20*/  LDCU.64 UR6, c[0x0][0x348] ;  /* 0x00006900ff0677ac */ /* 0x000ee20008000a00 */
[----:B------:R-:W-:Y:S01]  /*6a30*/  UIADD3 UR4, UPT, UPT, UR44, 0x200, URZ ;  /* 0x000002002c047890 */ /* 0x000fe2000fffe0ff */
[----:B------:R-:W-:Y:S05]  /*6a40*/  UMOV UR51, UR36 ;  /* 0x0000002400337c82 */ /* 0x000fea0008000000 */
[----:B------:R-:W-:Y:S04]  /*6a50*/  MOV R84, UR4 ;  /* 0x0000000400547c02 */ /* 0x000fe80008000f00 */
[----:B------:R-:W-:Y:S01]  /*6a60*/  R2UR UR48, R84 ;  /* 0x00000000543072ca */ /* 0x000fe200000e0000 */
[----:B---3--:R-:W-:Y:S04]  /*6a70*/  UIADD3 UR4, UP0, UPT, UR6, 0x680, URZ ;  /* 0x0000068006047890 */ /* 0x008fe8000ff1e0ff */
[----:B------:R-:W-:Y:S09]  /*6a80*/  UIADD3.X UR5, UPT, UPT, URZ, UR7, URZ, UP0, !UPT ;  /* 0x00000007ff057290 */ /* 0x000ff200087fe4ff */
[----:B------:R3:W-:Y:S01]  /*6a90*/  UTMASTG.3D [UR48], [UR4] ;  /* 0x00000030040073b5 */ /* 0x0007e20008010000 */
[----:B------:R0:W-:Y:S01]  /*6aa0*/  UTMACMDFLUSH ;  /* 0x00000000000079b7 */ /* 0x0001e20000000000 */
[----:B---3--:R-:W-:Y:S04]  /*6ab0*/  DEPBAR.LE SB0, 0x1 ;  /* 0x000080400000791a */ /* 0x008fe80000000000 */
.L_x_106:
[----:B------:R-:W-:Y:S05]  /*6ac0*/  BSYNC.RECONVERGENT B0 ;  /* 0x0000000000007941 */ /* 0x000fea0003800200 */
.L_x_105:
[----:B------:R-:W-:Y:S01]  /*6ad0*/  BAR.SYNC.DEFER_BLOCKING 0x1, 0x80 ;  /* 0x0042000000007b1d */ /* 0x000fe20000010000 */
[----:B------:R-:W-:Y:S01]  /*6ae0*/  ISETP.NE.AND P1, PT, R98, RZ, PT ;  /* 0x000000ff6200720c */ /* 0x000fe20003f25270 */
[----:B------:R-:W-:Y:S01]  /*6af0*/  UISETP.NE.AND UP0, UPT, UR52, URZ, UPT ;  /* 0x000000ff3400728c */ /* 0x000fe2000bf05270 */
[----:B------:R-:W-:Y:S11]  /*6b00*/  LEA R3, R46, UR44, 0x3 ;  /* 0x0000002c2e037c11 */ /* 0x000ff6000f8e18ff */
[----:B------:R-:W-:Y:S01]  /*6b10*/  @P1 SHF.L.U32 R2, R90, 0x1f, RZ ;  /* 0x0000001f5a021819 */ /* 0x000fe200000006ff */
[----:B------:R-:W-:Y:S06]  /*6b20*/  BRA.U !UP0, `(.L_x_107) ;  /* 0x0000000108247547 */ /* 0x000fec000b800000 */
[----:B------:R-:W-:Y:S01]  /*6b30*/  IMAD.U32 R5, RZ, RZ, UR46 ;  /* 0x0000002eff057e24 */ /* 0x000fe2000f8e00ff */
[----:B------:R-:W-:Y:S01]  /*6b40*/  MOV R0, UR47 ;  /* 0x0000002f00007c02 */ /* 0x000fe20008000f00 */
[----:B------:R-:W-:Y:S03]  /*6b50*/  UIADD3 UR4, UPT, UPT, UR46, 0x1, URZ ;  /* 0x000000012e047890 */ /* 0x000fe6000fffe0ff */
[----:B------:R-:W-:Y:S01]  /*6b60*/  @P1 LEA R5, R5, UR44, 0x3 ;  /* 0x0000002c05051c11 */ /* 0x000fe2000f8e18ff */
[----:B------:R-:W-:Y:S04]  /*6b70*/  UISETP.NE.AND UP0, UPT, UR4, 0x4, UPT ;  /* 0x000000040400788c */ /* 0x000fe8000bf05270 */
[----:B------:R-:W-:Y:S01]  /*6b80*/  @P1 VIADD R5, R5, 0x60 ;  /* 0x0000006005051836 */ /* 0x000fe20000000000 */
[----:B------:R-:W-:Y:S04]  /*6b90*/  USEL UR46, UR4, URZ, UP0 ;  /* 0x000000ff042e7287 */ /* 0x000fe80008000000 */
[----:B------:R-:W-:Y:S04]  /*6ba0*/  @P1 PRMT R0, R0, 0x654, R5 ;  /* 0x0000065400001816 */ /* 0x000fe80000000005 */
[----:B------:R3:W-:Y:S04]  /*6bb0*/  @P1 SYNCS.ARRIVE.TRANS64.RED.A1T0 RZ, [R0+URZ], RZ ;  /* 0x000000ff00ff19a7 */ /* 0x0007e800081004ff */
.L_x_107:
[----:B------:R-:W4:Y:S01]  /*6bc0*/  @P1 SYNCS.PHASECHK.TRANS64.TRYWAIT P0, [R3+URZ+0x40], R2 ;  /* 0x00004002030015a7 */ /* 0x000f2200080011ff */
[----:B------:R-:W-:Y:S01]  /*6bd0*/  BSSY B1, `(.L_x_108) ;  /* 0x0000016000017945 */ /* 0x000fe20003800000 */
[----:B----4-:R-:W-:Y:S03]  /*6be0*/  @P1 SEL R47, RZ, 0x1, !P0 ;  /* 0x00000001ff2f1807 */ /* 0x010fe60004000000 */
[----:B------:R-:W-:Y:S05]  /*6bf0*/  @!P1 BRA `(.L_x_109) ;  /* 0x00000000004c9947 */ /* 0x000fea0003800000 */
[----:B------:R-:W-:Y:S01]  /*6c00*/  ISETP.NE.AND P0, PT, R47, RZ, PT ;  /* 0x000000ff2f00720c */ /* 0x000fe20003f05270 */
[----:B------:R-:W-:Y:S01]  /*6c10*/  BSSY B0, `(.L_x_110) ;  /* 0x000000b000007945 */ /* 0x000fe20003800000 */
[----:B------:R-:W-:Y:S11]  /*6c20*/  ISETP.NE.AND P1, PT, R60, RZ, PT ;  /* 0x000000ff3c00720c */ /* 0x000ff60003f25270 */
[----:B------:R-:W-:Y:S02]  /*6c30*/  @!UPT UIADD3 URZ, UPT, UPT, URZ, URZ, URZ ;  /* 0x000000fffffff290 */ /* 0x000fe4000fffe0ff */
[C---:B------:R-:W-:Y:S01]  /*6c40*/  @P1 IMAD R6, R46.reuse, 0x2000, R93 ;  /* 0x000020002e061824 */ /* 0x040fe200078e025d */
[C---:B------:R-:W-:Y:S01]  /*6c50*/  @P1 LEA R4, R46.reuse, R91, 0xd ;  /* 0x0000005b2e041211 */ /* 0x040fe200078e68ff */
[C---:B------:R-:W-:Y:S02]  /*6c60*/  @P1 IMAD R5, R46.reuse, 0x2000, R92 ;  /* 0x000020002e051824 */ /* 0x040fe400078e025c */
[----:B------:R-:W-:Y:S01]  /*6c70*/  @P1 IMAD R2, R46, 0x2000, R87 ;  /* 0x000020002e021824 */ /* 0x000fe200078e0257 */
[----:B------:R-:W-:Y:S06]  /*6c80*/  @P0 BRA `(.L_x_111) ;  /* 0x00000000000c0947 */ /* 0x000fec0003800000 */
[----:B---3--:R-:W-:Y:S04]  /*6c90*/  SHF.L.U32 R0, R90, 0x1f, RZ ;  /* 0x0000001f5a007819 */ /* 0x008fe800000006ff */
[----:B------:R-:W3:Y:S02]  /*6ca0*/  SYNCS.PHASECHK.TRANS64.TRYWAIT P0, [R3+URZ+0x40], R0 ;  /* 0x00004000030075a7 */ /* 0x000ee400080011ff */
[----:B---3--:R-:W-:Y:S05]  /*6cb0*/  @!P0 BRA `(.L_x_112) ;  /* 0x0000003000788947 */ /* 0x008fea0003800000 */
.L_x_111:
[----:B------:R-:W-:Y:S05]  /*6cc0*/  BSYNC B0 ;  /* 0x0000000000007941 */ /* 0x000fea0003800000 */
.L_x_110:
[----:B------:R-:W-:Y:S02]  /*6cd0*/  ISETP.NE.AND P0, PT, R60, RZ, PT ;  /* 0x000000ff3c00720c */ /* 0x000fe40003f05270 */
[----:B------:R-:W-:Y:S11]  /*6ce0*/  IADD3 R46, PT, PT, R46, 0x1, RZ ;  /* 0x000000012e2e7810 */ /* 0x000ff60007ffe0ff */
[----:B------:R4:W1:Y:S04]  /*6cf0*/  @P0 LDS.128 R48, [R6] ;  /* 0x0000000006300984 */ /* 0x0008680000000c00 */
[----:B------:R4:W1:Y:S04]  /*6d00*/  @P0 LDS.128 R56, [R5+0x10] ;  /* 0x0000100005380984 */ /* 0x0008680000000c00 */
[----:B------:R4:W1:Y:S04]  /*6d10*/  @P0 LDS.128 R64, [R4+0x20] ;  /* 0x0000200004400984 */ /* 0x0008680000000c00 */
[----:B------:R4:W1:Y:S02]  /*6d20*/  @P0 LDS.128 R72, [R2+0x30] ;  /* 0x0000300002480984 */ /* 0x0008640000000c00 */
.L_x_109:
[----:B------:R-:W-:Y:S05]  /*6d30*/  BSYNC B1 ;  /* 0x0000000000017941 */ /* 0x000fea0003800000 */
.L_x_108:
[----:B---3--:R-:W-:Y:S05]  /*6d40*/  VIADD R0, R39, 0x20 ;  /* 0x0000002027007836 */ /* 0x008fea0000000000 */
[----:B------:R-:W-:Y:S04]  /*6d50*/  SHF.R.U32.HI R0, RZ, 0x15, R0 ;  /* 0x00000015ff007819 */ /* 0x000fe80000011600 */
[----:B------:R-:W-:Y:S11]  /*6d60*/  LOP3.LUT P0, RZ, R0, 0x3, R81, 0x48, !PT ;  /* 0x0000000300ff7812 */ /* 0x000ff60007804851 */
[----:B------:R-:W-:Y:S02]  /*6d70*/  @!UPT UIADD3 URZ, UPT, UPT, URZ, URZ, URZ ;  /* 0x000000fffffff290 */ /* 0x000fe4000fffe0ff */
[----:B------:R-:W-:Y:S05]  /*6d80*/  @!P0 BRA `(.L_x_113) ;  /* 0x0000000000408947 */ /* 0x000fea0003800000 */
[----:B------:R-:W3:Y:S01]  /*6d90*/  LDCU.64 UR8, c[0x4][0x70] ;  /* 0x01000e00ff0877ac */ /* 0x000ee20008000a00 */
[----:B------:R-:W-:Y:S01]  /*6da0*/  MOV R3, 0x0 ;  /* 0x0000000000037802 */ /* 0x000fe20000000f00 */
[----:B------:R-:W-:Y:S02]  /*6db0*/  HFMA2 R12, -RZ, RZ, 0, 5.9604644775390625e-08 ;  /* 0x00000001ff0c7431 */ /* 0x000fe400000001ff */
[----:B------:R-:W-:Y:S02]  /*6dc0*/  IMAD.MOV.U32 R8, RZ, RZ, 0x192 ;  /* 0x00000192ff087424 */ /* 0x000fe400078e00ff */
[----:B------:R-:W-:Y:S01]  /*6dd0*/  IMAD.MOV.U32 R13, RZ, RZ, RZ ;  /* 0x000000ffff0d7224 */ /* 0x000fe200078e00ff */
[----:B------:R-:W5:Y:S01]  /*6de0*/  LDCU.64 UR6, c[0x4][0x78] ;  /* 0x01000f00ff0677ac */ /* 0x000f620008000a00 */
[----:B----4-:R-:W4:Y:S01]  /*6df0*/  LDC.64 R2, c[0x4][R3] ;  /* 0x0100000003027b82 */ /* 0x010f220000000a00 */
[----:B------:R-:W2:Y:S01]  /*6e00*/  LDCU.64 UR4, c[0x4][0x10] ;  /* 0x01000200ff0477ac */ /* 0x000ea20008000a00 */
[----:B---3--:R-:W-:Y:S01]  /*6e10*/  MOV R5, UR9 ;  /* 0x0000000900057c02 */ /* 0x008fe20008000f00 */
[----:B------:R-:W-:Y:S01]  /*6e20*/  IMAD.U32 R4, RZ, RZ, UR8 ;  /* 0x00000008ff047e24 */ /* 0x000fe2000f8e00ff */
[----:B-----5:R-:W-:Y:S01]  /*6e30*/  MOV R7, UR7 ;  /* 0x0000000700077c02 */ /* 0x020fe20008000f00 */
[----:B------:R-:W-:Y:S01]  /*6e40*/  IMAD.U32 R6, RZ, RZ, UR6 ;  /* 0x00000006ff067e24 */ /* 0x000fe2000f8e00ff */
[----:B--2---:R-:W-:Y:S01]  /*6e50*/  MOV R11, UR5 ;  /* 0x00000005000b7c02 */ /* 0x004fe20008000f00 */
[----:B------:R-:W-:Y:S02]  /*6e60*/  IMAD.U32 R10, RZ, RZ, UR4 ;  /* 0x00000004ff0a7e24 */ /* 0x000fe4000f8e00ff */
[----:B------:R-:W-:Y:S07]  /*6e70*/  LEPC R20, `(.L_x_113) ;  /* 0x000000001014794e */ /* 0x000fee0000000000 */
[----:B-1--4-:R-:W-:Y:S05]  /*6e80*/  CALL.ABS.NOINC R2 ;  /* 0x0000000002007343 */ /* 0x012fea0003c00000 */
.L_x_113:
[C---:B-1----:R-:W-:Y:S01]  /*6e90*/  SHF.L.U32 R40, R48.reuse, 0x10, RZ ;  /* 0x0000001030287819 */ /* 0x042fe200000006ff */
[----:B------:R-:W-:Y:S05]  /*6ea0*/  WARPSYNC.ALL ;  /* 0x0000000000007948 */ /* 0x000fea0003800000 */
[----:B------:R-:W-:Y:S01]  /*6eb0*/  R2UR UR4, R39 ;  /* 0x00000000270472ca */ /* 0x000fe200000e0000 */
[----:B------:R-:W-:Y:S01]  /*6ec0*/  BSSY.RECONVERGENT B0, `(.L_x_114) ;  /* 0x0000090000007945 */ /* 0x000fe20003800200 */
[----:B------:R-:W-:Y:S02]  /*6ed0*/  LOP3.LUT R43, R48, 0xffff0000, RZ, 0xc0, !PT ;  /* 0xffff0000302b7812 */ /* 0x000fe400078ec0ff */
[----:B------:R-:W-:Y:S02]  /*6ee0*/  LOP3.LUT R42, R49, 0xffff0000, RZ, 0xc0, !PT ;  /* 0xffff0000312a7812 */ /* 0x000fe400078ec0ff */
[----:B------:R-:W-:Y:S02]  /*6ef0*/  SHF.L.U32 R45, R51, 0x10, RZ ;  /* 0x00000010332d7819 */ /* 0x000fe400000006ff */
[----:B------:R-:W-:Y:S02]  /*6f00*/  ISETP.NE.AND P6, PT, R98, RZ, PT ;  /* 0x000000ff6200720c */ /* 0x000fe40003fc5270 */
[----:B------:R-:W-:Y:S02]  /*6f10*/  MOV R52, UR46 ;  /* 0x0000002e00347c02 */ /* 0x000fe40008000f00 */
[----:B------:R-:W-:Y:S01]  /*6f20*/  MOV R61, UR47 ;  /* 0x0000002f003d7c02 */ /* 0x000fe20008000f00 */
[----:B----4-:R-:W1:Y:S01]  /*6f30*/  LDTM.x32 R4, tmem[UR4+0x20] ;  /* 0x00002004000479ee */ /* 0x010e6200082c0000 */
[----:B------:R-:W-:Y:S02]  /*6f40*/  LOP3.LUT R44, R75, 0xffff0000, RZ, 0xc0, !PT ;  /* 0xffff00004b2c7812 */ /* 0x000fe400078ec0ff */
[----:B------:R-:W-:Y:S02]  /*6f50*/  ISETP.NE.AND P0, PT, R95, RZ, PT ;  /* 0x000000ff5f00720c */ /* 0x000fe40003f05270 */
[----:B------:R-:W-:Y:S03]  /*6f60*/  LEA R62, R46, UR44, 0x3 ;  /* 0x0000002c2e3e7c11 */ /* 0x000fe6000f8e18ff */
[----:B------:R-:W-:Y:S02]  /*6f70*/  @P6 LEA R52, R52, UR44, 0x3 ;  /* 0x0000002c34346c11 */ /* 0x000fe4000f8e18ff */
[----:B------:R-:W-:Y:S02]  /*6f80*/  @P6 SHF.L.U32 R63, R90, 0x1f, RZ ;  /* 0x0000001f5a3f6819 */ /* 0x000fe400000006ff */
[----:B------:R-:W-:Y:S04]  /*6f90*/  @P6 IADD3 R52, PT, PT, R52, 0x60, RZ ;  /* 0x0000006034346810 */ /* 0x000fe80007ffe0ff */
[----:B------:R-:W-:Y:S01]  /*6fa0*/  @P6 PRMT R61, R61, 0x654, R52 ;  /* 0x000006543d3d6816 */ /* 0x000fe20000000034 */
[C---:B-1----:R-:W-:Y:S01]  /*6fb0*/  FMUL R0, R38.reuse, R4 ;  /* 0x0000000426007220 */ /* 0x042fe20000400000 */
[C---:B------:R-:W-:Y:S01]  /*6fc0*/  FMUL R2, R38.reuse, R5 ;  /* 0x0000000526027220 */ /* 0x040fe20000400000 */
[C---:B------:R-:W-:Y:S01]  /*6fd0*/  FMUL R3, R38.reuse, R6 ;  /* 0x0000000626037220 */ /* 0x040fe20000400000 */
[----:B------:R-:W-:Y:S01]  /*6fe0*/  FMUL R7, R38, R7 ;  /* 0x0000000726077220 */ /* 0x000fe20000400000 */
[----:B------:R-:W-:Y:S01]  /*6ff0*/  FFMA R0, R41, R40, R0 ;  /* 0x0000002829007223 */ /* 0x000fe20000000000 */
[----:B------:R-:W-:Y:S01]  /*7000*/  SHF.L.U32 R40, R49, 0x10, RZ ;  /* 0x0000001031287819 */ /* 0x000fe200000006ff */
[C---:B------:R-:W-:Y:S01]  /*7010*/  FFMA R2, R41.reuse, R43, R2 ;  /* 0x0000002b29027223 */ /* 0x040fe20000000002 */
[----:B------:R-:W-:Y:S01]  /*7020*/  SHF.L.U32 R43, R50, 0x10, RZ ;  /* 0x00000010322b7819 */ /* 0x000fe200000006ff */
[C---:B------:R-:W-:Y:S01]  /*7030*/  FMUL R4, R38.reuse, R8 ;  /* 0x0000000826047220 */ /* 0x040fe20000400000 */
[----:B------:R-:W-:Y:S01]  /*7040*/  FMUL R5, R38, R9 ;  /* 0x0000000926057220 */ /* 0x000fe20000400000 */
[C---:B------:R-:W-:Y:S01]  /*7050*/  FFMA R3, R41.reuse, R40, R3 ;  /* 0x0000002829037223 */ /* 0x040fe20000000003 */
[----:B------:R-:W-:Y:S01]  /*7060*/  LOP3.LUT R40, R50, 0xffff0000, RZ, 0xc0, !PT ;  /* 0xffff000032287812 */ /* 0x000fe200078ec0ff */
[----:B------:R-:W-:Y:S01]  /*7070*/  FFMA R7, R41, R42, R7 ;  /* 0x0000002a29077223 */ /* 0x000fe20000000007 */
[----:B------:R-:W-:Y:S01]  /*7080*/  LOP3.LUT R42, R51, 0xffff0000, RZ, 0xc0, !PT ;  /* 0xffff0000332a7812 */ /* 0x000fe200078ec0ff */
[----:B------:R-:W-:Y:S01]  /*7090*/  FMUL R6, R38, R10 ;  /* 0x0000000a26067220 */ /* 0x000fe20000400000 */
[----:B------:R-:W-:Y:S01]  /*70a0*/  F2FP.BF16.F32.PACK_AB R52, R2, R0 ;  /* 0x000000000234723e */ /* 0x000fe200000010ff */
[----:B------:R-:W-:Y:S01]  /*70b0*/  FMUL R11, R38, R11 ;  /* 0x0000000b260b7220 */ /* 0x000fe20000400000 */
[----:B------:R-:W-:Y:S01]  /*70c0*/  F2FP.BF16.F32.PACK_AB R53, R7, R3 ;  /* 0x000000030735723e */ /* 0x000fe200000010ff */
        /* <DEDUP_REMOVED lines=20> */
[C---:B------:R-:W-:Y:S01]  /*7210*/  FMUL R12, R38.reuse, R16 ;  /* 0x00000010260c7220 */ /* 0x040fe20000400000 */
        /* <DEDUP_REMOVED lines=13> */
[----:B------:R1:W-:Y:S01]  /*72f0*/  STS.128 [R93+0x2000], R52 ;  /* 0x002000345d007388 */ /* 0x0003e20000000c00 */
[----:B------:R-:W-:Y:S01]  /*7300*/  F2FP.BF16.F32.PACK_AB R70, R13, R12 ;  /* 0x0000000c0d46723e */ /* 0x000fe200000010ff */
[----:B------:R-:W-:Y:S01]  /*7310*/  FFMA R19, R41, R40, R19 ;  /* 0x0000002829137223 */ /* 0x000fe20000000013 */
[----:B------:R-:W-:Y:S01]  /*7320*/  LOP3.LUT R40, R64, 0xffff0000, RZ, 0xc0, !PT ;  /* 0xffff000040287812 */ /* 0x000fe200078ec0ff */
[C---:B------:R-:W-:Y:S01]  /*7330*/  FMUL R16, R38.reuse, R20 ;  /* 0x0000001426107220 */ /* 0x040fe20000400000 */
[C---:B------:R-:W-:Y:S01]  /*7340*/  FMUL R17, R38.reuse, R21 ;  /* 0x0000001526117220 */ /* 0x040fe20000400000 */
[C---:B------:R-:W-:Y:S01]  /*7350*/  FMUL R18, R38.reuse, R22 ;  /* 0x0000001626127220 */ /* 0x040fe20000400000 */
[----:B------:R-:W-:Y:S01]  /*7360*/  F2FP.BF16.F32.PACK_AB R71, R19, R14 ;  /* 0x0000000e1347723e */ /* 0x000fe200000010ff */
[----:B------:R-:W-:Y:S01]  /*7370*/  FMUL R23, R38, R23 ;  /* 0x0000001726177220 */ /* 0x000fe20000400000 */
[----:B------:R-:W-:Y:S01]  /*7380*/  FFMA R16, R41, R43, R16 ;  /* 0x0000002b29107223 */ /* 0x000fe20000000010 */
[----:B------:R-:W-:Y:S01]  /*7390*/  SHF.L.U32 R43, R67, 0x10, RZ ;  /* 0x00000010432b7819 */ /* 0x000fe200000006ff */
[C---:B------:R-:W-:Y:S01]  /*73a0*/  FFMA R17, R41.reuse, R40, R17 ;  /* 0x0000002829117223 */ /* 0x040fe20000000011 */
[----:B------:R1:W-:Y:S01]  /*73b0*/  STS.128 [R92+0x2010], R68 ;  /* 0x002010445c007388 */ /* 0x0003e20000000c00 */
        /* <DEDUP_REMOVED lines=8> */
[C---:B------:R-:W-:Y:S01]  /*7440*/  FMUL R22, R38.reuse, R26 ;  /* 0x0000001a26167220 */ /* 0x040fe20000400000 */
[----:B------:R-:W-:Y:S01]  /*7450*/  FFMA R20, R41, R40, R20 ;  /* 0x0000002829147223 */ /* 0x000fe20000000014 */
[----:B------:R-:W-:Y:S01]  /*7460*/  LOP3.LUT R40, R67, 0xffff0000, RZ, 0xc0, !PT ;  /* 0xffff000043287812 */ /* 0x000fe200078ec0ff */
[C---:B------:R-:W-:Y:S01]  /*7470*/  FFMA R21, R41.reuse, R42, R21 ;  /* 0x0000002a29157223 */ /* 0x040fe20000000015 */
[C---:B------:R-:W-:Y:S01]  /*7480*/  FFMA R22, R41.reuse, R43, R22 ;  /* 0x0000002b29167223 */ /* 0x040fe20000000016 */
[----:B------:R-:W-:Y:S01]  /*7490*/  FMUL R27, R38, R27 ;  /* 0x0000001b261b7220 */ /* 0x000fe20000400000 */
[----:B------:R-:W-:Y:S01]  /*74a0*/  SHF.L.U32 R43, R72, 0x10, RZ ;  /* 0x00000010482b7819 */ /* 0x000fe200000006ff */
[----:B------:R-:W-:Y:S01]  /*74b0*/  FMUL R24, R38, R28 ;  /* 0x0000001c26187220 */ /* 0x000fe20000400000 */
[----:B------:R-:W-:Y:S01]  /*74c0*/  LOP3.LUT R42, R72, 0xffff0000, RZ, 0xc0, !PT ;  /* 0xffff0000482a7812 */ /* 0x000fe200078ec0ff */
[C---:B------:R-:W-:Y:S01]  /*74d0*/  FMUL R25, R38.reuse, R29 ;  /* 0x0000001d26197220 */ /* 0x040fe20000400000 */
[C---:B------:R-:W-:Y:S01]  /*74e0*/  FMUL R26, R38.reuse, R30 ;  /* 0x0000001e261a7220 */ /* 0x040fe20000400000 */
[C---:B------:R-:W-:Y:S01]  /*74f0*/  FFMA R27, R41.reuse, R40, R27 ;  /* 0x00000028291b7223 */ /* 0x040fe2000000001b */
[----:B------:R-:W-:Y:S01]  /*7500*/  FFMA R24, R41, R43, R24 ;  /* 0x0000002b29187223 */ /* 0x000fe20000000018 */
[----:B------:R-:W-:Y:S01]  /*7510*/  LOP3.LUT R40, R73, 0xffff0000, RZ, 0xc0, !PT ;  /* 0xffff000049287812 */ /* 0x000fe200078ec0ff */
[C---:B------:R-:W-:Y:S01]  /*7520*/  FFMA R25, R41.reuse, R42, R25 ;  /* 0x0000002a29197223 */ /* 0x040fe20000000019 */
[----:B------:R-:W-:Y:S01]  /*7530*/  FMUL R31, R38, R31 ;  /* 0x0000001f261f7220 */ /* 0x000fe20000400000 */
[----:B------:R-:W-:Y:S01]  /*7540*/  SHF.L.U32 R43, R74, 0x10, RZ ;  /* 0x000000104a2b7819 */ /* 0x000fe200000006ff */
[----:B------:R-:W-:Y:S01]  /*7550*/  FFMA R26, R41, R45, R26 ;  /* 0x0000002d291a7223 */ /* 0x000fe2000000001a */
        /* <DEDUP_REMOVED lines=29> */
[----:B------:R-:W-:Y:S02]  /*7730*/  UIADD3 UR9, UPT, UPT, UR49, 0x20, URZ ;  /* 0x0000002031097890 */ /* 0x000fe4000fffe0ff */
[----:B------:R-:W-:Y:S01]  /*7740*/  UIADD3 UR8, UPT, UPT, UR44, 0x2200, URZ ;  /* 0x000022002c087890 */ /* 0x000fe2000fffe0ff */
[----:B------:R-:W-:Y:S01]  /*7750*/  UMOV UR10, UR50 ;  /* 0x00000032000a7c82 */ /* 0x000fe20008000000 */
[----:B------:R-:W-:Y:S01]  /*7760*/  UMOV UR11, UR36 ;  /* 0x00000024000b7c82 */ /* 0x000fe20008000000 */
[----:B---3--:R-:W-:Y:S04]  /*7770*/  UIADD3 UR4, UP0, UPT, UR6, 0x680, URZ ;  /* 0x0000068006047890 */ /* 0x008fe8000ff1e0ff */
[----:B------:R-:W-:Y:S09]  /*7780*/  UIADD3.X UR5, UPT, UPT, URZ, UR7, URZ, UP0, !UPT ;  /* 0x00000007ff057290 */ /* 0x000ff200087fe4ff */
[----:B------:R3:W-:Y:S01]  /*7790*/  UTMASTG.3D [UR8], [UR4] ;  /* 0x00000008040073b5 */ /* 0x0007e20008010000 */
[----:B------:R0:W-:Y:S01]  /*77a0*/  UTMACMDFLUSH ;  /* 0x00000000000079b7 */ /* 0x0001e20000000000 */
[----:B---3--:R-:W-:Y:S04]  /*77b0*/  DEPBAR.LE SB0, 0x1 ;  /* 0x000080400000791a */ /* 0x008fe80000000000 */
.L_x_115:
[----:B------:R-:W-:Y:S05]  /*77c0*/  BSYNC.RECONVERGENT B0 ;  /* 0x0000000000007941 */ /* 0x000fea0003800200 */
.L_x_114:
[----:B------:R-:W-:Y:S01]  /*77d0*/  BAR.SYNC.DEFER_BLOCKING 0x1, 0x80 ;  /* 0x0042000000007b1d */ /* 0x000fe20000010000 */
[----:B------:R-:W-:Y:S04]  /*77e0*/  UIADD3 UR4, UPT, UPT, UR46, 0x1, URZ ;  /* 0x000000012e047890 */ /* 0x000fe8000fffe0ff */
[----:B------:R-:W-:Y:S04]  /*77f0*/  UISETP.NE.AND UP0, UPT, UR4, 0x4, UPT ;  /* 0x000000040400788c */ /* 0x000fe8000bf05270 */
[----:B------:R-:W-:Y:S01]  /*7800*/  USEL UR45, UR4, URZ, UP0 ;  /* 0x000000ff042d7287 */ /* 0x000fe20008000000 */
[----:B------:R3:W-:Y:S01]  /*7810*/  @P6 SYNCS.ARRIVE.TRANS64.RED.A1T0 RZ, [R61+URZ], RZ ;  /* 0x000000ff3dff69a7 */ /* 0x0007e200081004ff */
[----:B------:R-:W-:Y:S01]  /*7820*/  BSSY B1, `(.L_x_116) ;  /* 0x0000017000017945 */ /* 0x000fe20003800000 */
[----:B------:R-:W4:Y:S02]  /*7830*/  @P6 SYNCS.PHASECHK.TRANS64.TRYWAIT P0, [R62+URZ+0x40], R63 ;  /* 0x0000403f3e0065a7 */ /* 0x000f2400080011ff */
[----:B----4-:R-:W-:Y:S01]  /*7840*/  @P6 SEL R47, RZ, 0x1, !P0 ;  /* 0x00000001ff2f6807 */ /* 0x010fe20004000000 */
[----:B---3--:R-:W-:Y:S06]  /*7850*/  @!P6 BRA `(.L_x_117) ;  /* 0x00000000004ce947 */ /* 0x008fec0003800000 */
        /* <DEDUP_REMOVED lines=9> */
[----:B------:R-:W-:Y:S04]  /*78f0*/  SHF.L.U32 R5, R90, 0x1f, RZ ;  /* 0x0000001f5a057819 */ /* 0x000fe800000006ff */
[----:B------:R-:W3:Y:S02]  /*7900*/  SYNCS.PHASECHK.TRANS64.TRYWAIT P0, [R62+URZ+0x40], R5 ;  /* 0x000040053e0075a7 */ /* 0x000ee400080011ff */
[----:B---3--:R-:W-:Y:S05]  /*7910*/  @!P0 BRA `(.L_x_120) ;  /* 0x0000002400748947 */ /* 0x008fea0003800000 */
.L_x_119:
[----:B------:R-:W-:Y:S05]  /*7920*/  BSYNC B0 ;  /* 0x0000000000007941 */ /* 0x000fea0003800000 */
.L_x_118:
[----:B------:R-:W-:Y:S02]  /*7930*/  ISETP.NE.AND P0, PT, R60, RZ, PT ;  /* 0x000000ff3c00720c */ /* 0x000fe40003f05270 */
[----:B------:R-:W-:Y:S11]  /*7940*/  IADD3 R46, PT, PT, R46, 0x1, RZ ;  /* 0x000000012e2e7810 */ /* 0x000ff60007ffe0ff */
[----:B------:R4:W1:Y:S04]  /*7950*/  @P0 LDS.128 R48, [R4] ;  /* 0x0000000004300984 */ /* 0x0008680000000c00 */
[----:B------:R4:W1:Y:S04]  /*7960*/  @P0 LDS.128 R56, [R3+0x10] ;  /* 0x0000100003380984 */ /* 0x0008680000000c00 */
[----:B------:R4:W1:Y:S04]  /*7970*/  @P0 LDS.128 R64, [R2+0x20] ;  /* 0x0000200002400984 */ /* 0x0008680000000c00 */
[----:B------:R4:W1:Y:S02]  /*7980*/  @P0 LDS.128 R72, [R0+0x30] ;  /* 0x0000300000480984 */ /* 0x0008640000000c00 */
.L_x_117:
[----:B------:R-:W-:Y:S05]  /*7990*/  BSYNC B1 ;  /* 0x0000000000017941 */ /* 0x000fea0003800000 */
.L_x_116:
[----:B----4-:R-:W-:Y:S05]  /*79a0*/  VIADD R0, R39, 0x40 ;  /* 0x0000004027007836 */ /* 0x010fea0000000000 */
        /* <DEDUP_REMOVED lines=9> */
[----:B------:R-:W4:Y:S01]  /*7a40*/  LDCU.64 UR6, c[0x4][0x78] ;  /* 0x01000f00ff0677ac */ /* 0x000f220008000a00 */
[----:B------:R-:W1:Y:S01]  /*7a50*/  LDC.64 R2, c[0x4][R3] ;  /* 0x0100000003027b82 */ /* 0x000e620000000a00 */
[----:B------:R-:W5:Y:S01]  /*7a60*/  LDCU.64 UR4, c[0x4][0x10] ;  /* 0x01000200ff0477ac */ /* 0x000f620008000a00 */
[----:B---3--:R-:W-:Y:S01]  /*7a70*/  MOV R5, UR9 ;  /* 0x0000000900057c02 */ /* 0x008fe20008000f00 */
[----:B------:R-:W-:Y:S01]  /*7a80*/  IMAD.U32 R4, RZ, RZ, UR8 ;  /* 0x00000008ff047e24 */ /* 0x000fe2000f8e00ff */
[----:B----4-:R-:W-:Y:S01]  /*7a90*/  MOV R7, UR7 ;  /* 0x0000000700077c02 */ /* 0x010fe20008000f00 */
[----:B------:R-:W-:Y:S01]  /*7aa0*/  IMAD.U32 R6, RZ, RZ, UR6 ;  /* 0x00000006ff067e24 */ /* 0x000fe2000f8e00ff */
[----:B-----5:R-:W-:Y:S01]  /*7ab0*/  MOV R11, UR5 ;  /* 0x00000005000b7c02 */ /* 0x020fe20008000f00 */
[----:B------:R-:W-:Y:S02]  /*7ac0*/  IMAD.U32 R10, RZ, RZ, UR4 ;  /* 0x00000004ff0a7e24 */ /* 0x000fe4000f8e00ff */
[----:B------:R-:W-:Y:S07]  /*7ad0*/  LEPC R20, `(.L_x_121) ;  /* 0x000000001014794e */ /* 0x000fee0000000000 */
[----:B-12---:R-:W-:Y:S05]  /*7ae0*/  CALL.ABS.NOINC R2 ;  /* 0x0000000002007343 */ /* 0x006fea0003c00000 */
.L_x_121:
        /* <DEDUP_REMOVED lines=10> */
[----:B---3--:R-:W1:Y:S01]  /*7b90*/  LDTM.x32 R4, tmem[UR4+0x40] ;  /* 0x00004004000479ee */ /* 0x008e6200082c0000 */
        /* <DEDUP_REMOVED lines=136> */
.L_x_123:
[----:B------:R-:W-:Y:S05]  /*8420*/  BSYNC.RECONVERGENT B0 ;  /* 0x0000000000007941 */ /* 0x000fea0003800200 */
.L_x_122:
        /* <DEDUP_REMOVED lines=21> */
.L_x_127:
[----:B------:R-:W-:Y:S05]  /*8580*/  BSYNC B0 ;  /* 0x0000000000007941 */ /* 0x000fea0003800000 */
.L_x_126:
[----:B------:R-:W-:Y:S11]  /*8590*/  ISETP.NE.AND P0, PT, R60, RZ, PT ;  /* 0x000000ff3c00720c */ /* 0x000ff60003f05270 */
[----:B------:R-:W-:Y:S02]  /*85a0*/  @!UPT UIADD3 URZ, UPT, UPT, URZ, URZ, URZ ;  /* 0x000000fffffff290 */ /* 0x000fe4000fffe0ff */
[----:B------:R4:W1:Y:S04]  /*85b0*/  @P0 LDS.128 R48, [R3] ;  /* 0x0000000003300984 */ /* 0x0008680000000c00 */
[----:B------:R4:W1:Y:S04]  /*85c0*/  @P0 LDS.128 R56, [R2+0x10] ;  /* 0x0000100002380984 */ /* 0x0008680000000c00 */
[----:B------:R4:W1:Y:S04]  /*85d0*/  @P0 LDS.128 R64, [R0+0x20] ;  /* 0x0000200000400984 */ /* 0x0008680000000c00 */
[----:B------:R4:W1:Y:S02]  /*85e0*/  @P0 LDS.128 R72, [R46+0x30] ;  /* 0x000030002e480984 */ /* 0x0008640000000c00 */
.L_x_125:
[----:B------:R-:W-:Y:S05]  /*85f0*/  BSYNC B1 ;  /* 0x0000000000017941 */ /* 0x000fea0003800000 */
.L_x_124:
        /* <DEDUP_REMOVED lines=21> */
.L_x_129:
[----:B------:R-:W-:Y:S01]  /*8750*/  ISETP.NE.AND P0, PT, R95, RZ, PT ;  /* 0x000000ff5f00720c */ /* 0x000fe20003f05270 */
[----:B------:R-:W-:Y:S05]  /*8760*/  WARPSYNC.ALL ;  /* 0x0000000000007948 */ /* 0x000fea0003800000 */
[----:B------:R-:W-:Y:S01]  /*8770*/  R2UR UR4, R39 ;  /* 0x00000000270472ca */ /* 0x000fe200000e0000 */
[----:B------:R-:W-:Y:S01]  /*8780*/  BSSY.RECONVERGENT B0, `(.L_x_130) ;  /* 0x000008d000007945 */ /* 0x000fe20003800200 */
[----:B------:R-:W-:Y:S02]  /*8790*/  R2UR UR5, R99 ;  /* 0x00000000630572ca */ /* 0x000fe400000e0000 */
[C---:B-1----:R-:W-:Y:S02]  /*87a0*/  SHF.L.U32 R40, R48.reuse, 0x10, RZ ;  /* 0x0000001030287819 */ /* 0x042fe400000006ff */
[----:B------:R-:W-:Y:S02]  /*87b0*/  LOP3.LUT R42, R48, 0xffff0000, RZ, 0xc0, !PT ;  /* 0xffff0000302a7812 */ /* 0x000fe400078ec0ff */
[C---:B------:R-:W-:Y:S02]  /*87c0*/  SHF.L.U32 R43, R49.reuse, 0x10, RZ ;  /* 0x00000010312b7819 */ /* 0x040fe400000006ff */
[----:B------:R-:W-:Y:S02]  /*87d0*/  LOP3.LUT R44, R49, 0xffff0000, RZ, 0xc0, !PT ;  /* 0xffff0000312c7812 */ /* 0x000fe400078ec0ff */
[C---:B------:R-:W-:Y:S01]  /*87e0*/  SHF.L.U32 R45, R50.reuse, 0x10, RZ ;  /* 0x00000010322d7819 */ /* 0x040fe200000006ff */
[----:B---3--:R-:W1:Y:S01]  /*87f0*/  LDTM.x32 R4, tmem[UR4+0x60] ;  /* 0x00006004000479ee */ /* 0x008e6200082c0000 */
[----:B------:R-:W-:Y:S01]  /*8800*/  LOP3.LUT R46, R50, 0xffff0000, RZ, 0xc0, !PT ;  /* 0xffff0000322e7812 */ /* 0x000fe200078ec0ff */
[----:B------:R-:W-:Y:S01]  /*8810*/  NOP ;  /* 0x0000000000007918 */ /* 0x000fe20000000000 */
[C---:B------:R-:W-:Y:S01]  /*8820*/  SHF.L.U32 R47, R51.reuse, 0x10, RZ ;  /* 0x00000010332f7819 */ /* 0x040fe200000006ff */
[----:B------:R-:W-:Y:S01]  /*8830*/  UIADD3 UR4, UPT, UPT, UR5, 0xd0, URZ ;  /* 0x000000d005047890 */ /* 0x000fe2000fffe0ff */
[----:B------:R-:W-:Y:S02]  /*8840*/  LOP3.LUT R49, R51, 0xffff0000, RZ, 0xc0, !PT ;  /* 0xffff000033317812 */ /* 0x000fe400078ec0ff */
[C---:B------:R-:W-:Y:S01]  /*8850*/  SHF.L.U32 R48, R56.reuse, 0x10, RZ ;  /* 0x0000001038307819 */ /* 0x040fe200000006ff */
[----:B------:R-:W-:Y:S01]  /*8860*/  UPRMT UR4, UR47, 0x654, UR4 ;  /* 0x000006542f047896 */ /* 0x000fe20008000004 */
[----:B------:R-:W-:Y:S02]  /*8870*/  LOP3.LUT R51, R56, 0xffff0000, RZ, 0xc0, !PT ;  /* 0xffff000038337812 */ /* 0x000fe400078ec0ff */
[C---:B------:R-:W-:Y:S02]  /*8880*/  SHF.L.U32 R50, R57.reuse, 0x10, RZ ;  /* 0x0000001039327819 */ /* 0x040fe400000006ff */
[----:B------:R-:W-:Y:S02]  /*8890*/  LOP3.LUT R52, R57, 0xffff0000, RZ, 0xc0, !PT ;  /* 0xffff000039347812 */ /* 0x000fe400078ec0ff */
[C---:B------:R-:W-:Y:S02]  /*88a0*/  SHF.L.U32 R53, R58.reuse, 0x10, RZ ;  /* 0x000000103a357819 */ /* 0x040fe400000006ff */
[----:B------:R-:W-:Y:S01]  /*88b0*/  LOP3.LUT R54, R58, 0xffff0000, RZ, 0xc0, !PT ;  /* 0xffff00003a367812 */ /* 0x000fe200078ec0ff */
[----:B-1----:R-:W-:Y:S01]  /*88c0*/  SYNCS.ARRIVE.TRANS64.RED.A1T0 RZ, [UR4], RZ ;  /* 0x000000ffffff79a7 */ /* 0x002fe20008100404 */
[C---:B------:R-:W-:Y:S02]  /*88d0*/  SHF.L.U32 R55, R59.reuse, 0x10, RZ ;  /* 0x000000103b377819 */ /* 0x040fe400000006ff */
[----:B------:R-:W-:Y:S02]  /*88e0*/  LOP3.LUT R56, R59, 0xffff0000, RZ, 0xc0, !PT ;  /* 0xffff00003b387812 */ /* 0x000fe400078ec0ff */
[----:B------:R-:W-:Y:S01]  /*88f0*/  SHF.L.U32 R57, R64, 0x10, RZ ;  /* 0x0000001040397819 */ /* 0x000fe200000006ff */
[C---:B------:R-:W-:Y:S01]  /*8900*/  FMUL R4, R38.reuse, R4 ;  /* 0x0000000426047220 */ /* 0x040fe20000400000 */
[C---:B------:R-:W-:Y:S01]  /*8910*/  FMUL R5, R38.reuse, R5 ;  /* 0x0000000526057220 */ /* 0x040fe20000400000 */
[----:B------:R-:W-:Y:S01]  /*8920*/  FMUL R6, R38, R6 ;  /* 0x0000000626067220 */ /* 0x000fe20000400000 */
[----:B------:R-:W-:Y:S01]  /*8930*/  LOP3.LUT R58, R64, 0xffff0000, RZ, 0xc0, !PT ;  /* 0xffff0000403a7812 */ /* 0x000fe200078ec0ff */
[C---:B------:R-:W-:Y:S01]  /*8940*/  FFMA R4, R41.reuse, R40, R4 ;  /* 0x0000002829047223 */ /* 0x040fe20000000004 */
[----:B------:R-:W-:Y:S01]  /*8950*/  FFMA R5, R41, R42, R5 ;  /* 0x0000002a29057223 */ /* 0x000fe20000000005 */
[----:B------:R-:W-:Y:S01]  /*8960*/  SHF.L.U32 R59, R65, 0x10, RZ ;  /* 0x00000010413b7819 */ /* 0x000fe200000006ff */
[----:B------:R-:W-:Y:S01]  /*8970*/  FFMA R6, R41, R43, R6 ;  /* 0x0000002b29067223 */ /* 0x000fe20000000006 */
[C---:B------:R-:W-:Y:S01]  /*8980*/  FMUL R7, R38.reuse, R7 ;  /* 0x0000000726077220 */ /* 0x040fe20000400000 */
[----:B------:R-:W-:Y:S01]  /*8990*/  LOP3.LUT R60, R65, 0xffff0000, RZ, 0xc0, !PT ;  /* 0xffff0000413c7812 */ /* 0x000fe200078ec0ff */
[C---:B------:R-:W-:Y:S01]  /*89a0*/  FMUL R8, R38.reuse, R8 ;  /* 0x0000000826087220 */ /* 0x040fe20000400000 */
[----:B------:R-:W-:Y:S01]  /*89b0*/  F2FP.BF16.F32.PACK_AB R100, R5, R4 ;  /* 0x000000040564723e */ /* 0x000fe200000010ff */
[C---:B------:R-:W-:Y:S01]  /*89c0*/  FFMA R7, R41.reuse, R44, R7 ;  /* 0x0000002c29077223 */ /* 0x040fe20000000007 */
[----:B------:R-:W-:Y:S01]  /*89d0*/  FMUL R9, R38, R9 ;  /* 0x0000000926097220 */ /* 0x000fe20000400000 */
[----:B------:R-:W-:Y:S01]  /*89e0*/  FFMA R8, R41, R45, R8 ;  /* 0x0000002d29087223 */ /* 0x000fe20000000008 */
[----:B------:R-:W-:Y:S01]  /*89f0*/  SHF.L.U32 R61, R66, 0x10, RZ ;  /* 0x00000010423d7819 */ /* 0x000fe200000006ff */
[C---:B------:R-:W-:Y:S01]  /*8a00*/  FMUL R0, R38.reuse, R10 ;  /* 0x0000000a26007220 */ /* 0x040fe20000400000 */
[----:B------:R-:W-:Y:S01]  /*8a10*/  F2FP.BF16.F32.PACK_AB R101, R7, R6 ;  /* 0x000000060765723e */ /* 0x000fe200000010ff */
[C---:B------:R-:W-:Y:S01]  /*8a20*/  FFMA R9, R41.reuse, R46, R9 ;  /* 0x0000002e29097223 */ /* 0x040fe20000000009 */
[----:B------:R-:W-:Y:S01]  /*8a30*/  FMUL R2, R38, R11 ;  /* 0x0000000b26027220 */ /* 0x000fe20000400000 */
[----:B------:R-:W-:Y:S01]  /*8a40*/  FFMA R0, R41, R47, R0 ;  /* 0x0000002f29007223 */ /* 0x000fe20000000000 */
[----:B------:R-:W-:Y:S01]  /*8a50*/  LOP3.LUT R62, R66, 0xffff0000, RZ, 0xc0, !PT ;  /* 0xffff0000423e7812 */ /* 0x000fe200078ec0ff */
[C---:B------:R-:W-:Y:S01]  /*8a60*/  FMUL R3, R38.reuse, R12 ;  /* 0x0000000c26037220 */ /* 0x040fe20000400000 */
[----:B------:R-:W-:Y:S01]  /*8a70*/  F2FP.BF16.F32.PACK_AB R102, R9, R8 ;  /* 0x000000080966723e */ /* 0x000fe200000010ff */
[C---:B------:R-:W-:Y:S01]  /*8a80*/  FFMA R2, R41.reuse, R49, R2 ;  /* 0x0000003129027223 */ /* 0x040fe20000000002 */
[C---:B------:R-:W-:Y:S01]  /*8a90*/  FMUL R10, R38.reuse, R13 ;  /* 0x0000000d260a7220 */ /* 0x040fe20000400000 */
[----:B------:R-:W-:Y:S01]  /*8aa0*/  FFMA R3, R41, R48, R3 ;  /* 0x0000003029037223 */ /* 0x000fe20000000003 */
[----:B------:R-:W-:Y:S01]  /*8ab0*/  SHF.L.U32 R63, R67, 0x10, RZ ;  /* 0x00000010433f7819 */ /* 0x000fe200000006ff */
[----:B------:R-:W-:Y:S01]  /*8ac0*/  FMUL R11, R38, R14 ;  /* 0x0000000e260b7220 */ /* 0x000fe20000400000 */
[----:B------:R-:W-:Y:S01]  /*8ad0*/  F2FP.BF16.F32.PACK_AB R103, R2, R0 ;  /* 0x000000000267723e */ /* 0x000fe200000010ff */
[----:B------:R-:W-:Y:S01]  /*8ae0*/  FFMA R10, R41, R51, R10 ;  /* 0x00000033290a7223 */ /* 0x000fe2000000000a */
[C---:B------:R-:W-:Y:S01]  /*8af0*/  FMUL R15, R38.reuse, R15 ;  /* 0x0000000f260f7220 */ /* 0x040fe20000400000 */
[C---:B------:R-:W-:Y:S01]  /*8b00*/  FMUL R12, R38.reuse, R16 ;  /* 0x00000010260c7220 */ /* 0x040fe20000400000 */
[----:B------:R-:W-:Y:S01]  /*8b10*/  FMUL R13, R38, R17 ;  /* 0x00000011260d7220 */ /* 0x000fe20000400000 */
[----:B------:R1:W-:Y:S01]  /*8b20*/  STS.128 [R93+0x6000], R100 ;  /* 0x006000645d007388 */ /* 0x0003e20000000c00 */
[----:B------:R-:W-:Y:S01]  /*8b30*/  LOP3.LUT R64, R67, 0xffff0000, RZ, 0xc0, !PT ;  /* 0xffff000043407812 */ /* 0x000fe200078ec0ff */
[C---:B------:R-:W-:Y:S01]  /*8b40*/  FFMA R11, R41.reuse, R50, R11 ;  /* 0x00000032290b7223 */ /* 0x040fe2000000000b */
[----:B------:R-:W-:Y:S01]  /*8b50*/  SHF.L.U32 R65, R72, 0x10, RZ ;  /* 0x0000001048417819 */ /* 0x000fe200000006ff */
[C---:B------:R-:W-:Y:S01]  /*8b60*/  FFMA R15, R41.reuse, R52, R15 ;  /* 0x00000034290f7223 */ /* 0x040fe2000000000f */
[----:B------:R-:W-:Y:S01]  /*8b70*/  F2FP.BF16.F32.PACK_AB R104, R10, R3 ;  /* 0x000000030a68723e */ /* 0x000fe200000010ff */
[C---:B------:R-:W-:Y:S01]  /*8b80*/  FFMA R12, R41.reuse, R53, R12 ;  /* 0x00000035290c7223 */ /* 0x040fe2000000000c */
[C---:B------:R-:W-:Y:S01]  /*8b90*/  FFMA R13, R41.reuse, R54, R13 ;  /* 0x00000036290d7223 */ /* 0x040fe2000000000d */
[C---:B------:R-:W-:Y:S01]  /*8ba0*/  FMUL R14, R38.reuse, R18 ;  /* 0x00000012260e7220 */ /* 0x040fe20000400000 */
[C---:B------:R-:W-:Y:S01]  /*8bb0*/  FMUL R19, R38.reuse, R19 ;  /* 0x0000001326137220 */ /* 0x040fe20000400000 */
[C---:B------:R-:W-:Y:S01]  /*8bc0*/  FMUL R16, R38.reuse, R20 ;  /* 0x0000001426107220 */ /* 0x040fe20000400000 */
[C---:B------:R-:W-:Y:S01]  /*8bd0*/  FMUL R17, R38.reuse, R21 ;  /* 0x0000001526117220 */ /* 0x040fe20000400000 */
[C---:B------:R-:W-:Y:S01]  /*8be0*/  FFMA R14, R41.reuse, R55, R14 ;  /* 0x00000037290e7223 */ /* 0x040fe2000000000e */
        /* <DEDUP_REMOVED lines=9> */
[----:B------:R-:W-:Y:S01]  /*8c80*/  FFMA R23, R41, R60, R23 ;  /* 0x0000003c29177223 */ /* 0x000fe20000000017 */
[C---:B------:R-:W-:Y:S01]  /*8c90*/  FMUL R27, R38.reuse, R27 ;  /* 0x0000001b261b7220 */ /* 0x040fe20000400000 */
[----:B------:R-:W-:Y:S01]  /*8ca0*/  F2FP.BF16.F32.PACK_AB R105, R15, R11 ;  /* 0x0000000b0f69723e */ /* 0x000fe200000010ff */
[----:B------:R-:W-:Y:S01]  /*8cb0*/  FFMA R20, R41, R61, R20 ;  /* 0x0000003d29147223 */ /* 0x000fe20000000014 */
[----:B------:R-:W-:Y:S01]  /*8cc0*/  F2FP.BF16.F32.PACK_AB R106, R13, R12 ;  /* 0x0000000c0d6a723e */ /* 0x000fe200000010ff */
[----:B------:R-:W-:Y:S01]  /*8cd0*/  FMUL R24, R38, R28 ;  /* 0x0000001c26187220 */ /* 0x000fe20000400000 */
[----:B------:R-:W-:Y:S01]  /*8ce0*/  F2FP.BF16.F32.PACK_AB R107, R19, R14 ;  /* 0x0000000e136b723e */ /* 0x000fe200000010ff */
[----:B------:R-:W-:Y:S01]  /*8cf0*/  FFMA R21, R41, R62, R21 ;  /* 0x0000003e29157223 */ /* 0x000fe20000000015 */
[----:B------:R-:W-:Y:S01]  /*8d00*/  LOP3.LUT R66, R72, 0xffff0000, RZ, 0xc0, !PT ;  /* 0xffff000048427812 */ /* 0x000fe200078ec0ff */
[C---:B------:R-:W-:Y:S01]  /*8d10*/  FMUL R25, R38.reuse, R29 ;  /* 0x0000001d26197220 */ /* 0x040fe20000400000 */
[----:B------:R-:W-:Y:S01]  /*8d20*/  SHF.L.U32 R67, R73, 0x10, RZ ;  /* 0x0000001049437819 */ /* 0x000fe200000006ff */
[----:B------:R1:W-:Y:S01]  /*8d30*/  STS.128 [R92+0x6010], R104 ;  /* 0x006010685c007388 */ /* 0x0003e20000000c00 */
[----:B------:R-:W-:Y:S01]  /*8d40*/  FFMA R22, R41, R63, R22 ;  /* 0x0000003f29167223 */ /* 0x000fe20000000016 */
[----:B------:R-:W-:Y:S01]  /*8d50*/  LOP3.LUT R68, R73, 0xffff0000, RZ, 0xc0, !PT ;  /* 0xffff000049447812 */ /* 0x000fe200078ec0ff */
[----:B------:R-:W-:Y:S01]  /*8d60*/  FMUL R26, R38, R30 ;  /* 0x0000001e261a7220 */ /* 0x000fe20000400000 */
[C---:B------:R-:W-:Y:S01]  /*8d70*/  FFMA R27, R41.reuse, R64, R27 ;  /* 0x00000040291b7223 */ /* 0x040fe2000000001b */
[----:B------:R-:W-:Y:S01]  /*8d80*/  SHF.L.U32 R69, R74, 0x10, RZ ;  /* 0x000000104a457819 */ /* 0x000fe200000006ff */
[----:B------:R-:W-:Y:S01]  /*8d90*/  FMUL R31, R38, R31 ;  /* 0x0000001f261f7220 */ /* 0x000fe20000400000 */
[C---:B------:R-:W-:Y:S01]  /*8da0*/  FFMA R24, R41.reuse, R65, R24 ;  /* 0x0000004129187223 */ /* 0x040fe20000000018 */
[----:B------:R-:W-:Y:S01]  /*8db0*/  LOP3.LUT R70, R74, 0xffff0000, RZ, 0xc0, !PT ;  /* 0xffff00004a467812 */ /* 0x000fe200078ec0ff */
[C---:B------:R-:W-:Y:S01]  /*8dc0*/  FMUL R28, R38.reuse, R32 ;  /* 0x00000020261c7220 */ /* 0x040fe20000400000 */
[----:B------:R-:W-:Y:S01]  /*8dd0*/  FFMA R25, R41, R66, R25 ;  /* 0x0000004229197223 */ /* 0x000fe20000000019 */
[----:B------:R-:W-:Y:S01]  /*8de0*/  SHF.L.U32 R71, R75, 0x10, RZ ;  /* 0x000000104b477819 */ /* 0x000fe200000006ff */
[C---:B------:R-:W-:Y:S01]  /*8df0*/  FMUL R29, R38.reuse, R33 ;  /* 0x00000021261d7220 */ /* 0x040fe20000400000 */
[----:B------:R-:W-:Y:S01]  /*8e00*/  FFMA R26, R41, R67, R26 ;  /* 0x00000043291a7223 */ /* 0x000fe2000000001a */
[----:B------:R-:W-:Y:S01]  /*8e10*/  LOP3.LUT R72, R75, 0xffff0000, RZ, 0xc0, !PT ;  /* 0xffff00004b487812 */ /* 0x000fe200078ec0ff */
        /* <DEDUP_REMOVED lines=8> */
[----:B------:R-:W-:Y:S01]  /*8ea0*/  FFMA R30, R41, R71, R30 ;  /* 0x00000047291e7223 */ /* 0x000fe2000000001e */
[----:B------:R-:W-:Y:S01]  /*8eb0*/  F2FP.BF16.F32.PACK_AB R111, R27, R22 ;  /* 0x000000161b6f723e */ /* 0x000fe200000010ff */
[----:B------:R-:W-:Y:S01]  /*8ec0*/  FFMA R35, R41, R72, R35 ;  /* 0x0000004829237223 */ /* 0x000fe20000000023 */
[----:B------:R-:W-:Y:S02]  /*8ed0*/  F2FP.BF16.F32.PACK_AB R112, R25, R24 ;  /* 0x000000181970723e */ /* 0x000fe400000010ff */
[----:B------:R-:W-:Y:S01]  /*8ee0*/  F2FP.BF16.F32.PACK_AB R113, R31, R26 ;  /* 0x0000001a1f71723e */ /* 0x000fe200000010ff */
[----:B------:R1:W-:Y:S01]  /*8ef0*/  STS.128 [R91+0x6020], R108 ;  /* 0x0060206c5b007388 */ /* 0x0003e20000000c00 */
        /* <DEDUP_REMOVED lines=21> */
.L_x_131:
[----:B------:R-:W-:Y:S05]  /*9050*/  BSYNC.RECONVERGENT B0 ;  /* 0x0000000000007941 */ /* 0x000fea0003800200 */
.L_x_130:
[----:B------:R-:W-:Y:S01]  /*9060*/  BAR.SYNC.DEFER_BLOCKING 0x1, 0x80 ;  /* 0x0042000000007b1d */ /* 0x000fe20000010000 */
[----:B------:R-:W-:Y:S01]  /*9070*/  UISETP.NE.AND UP0, UPT, UR52, -0x4, UPT ;  /* 0xfffffffc3400788c */ /* 0x000fe2000bf05270 */
[----:B------:R-:W-:Y:S08]  /*9080*/  IADD3 R0, PT, PT, R36, 0x1, RZ ;  /* 0x0000000124007810 */ /* 0x000ff00007ffe0ff */
[----:B------:R-:W-:Y:S05]  /*9090*/  BRA.U !UP0, `(.L_x_132) ;  /* 0x0000000108287547 */ /* 0x000fea000b800000 */
[----:B------:R-:W-:Y:S01]  /*90a0*/  ISETP.NE.AND P0, PT, R98, RZ, PT ;  /* 0x000000ff6200720c */ /* 0x000fe20003f05270 */
[----:B------:R-:W-:Y:S01]  /*90b0*/  IMAD.U32 R3, RZ, RZ, UR46 ;  /* 0x0000002eff037e24 */ /* 0x000fe2000f8e00ff */
[----:B------:R-:W-:Y:S01]  /*90c0*/  UIADD3 UR4, UPT, UPT, UR46, 0x1, URZ ;  /* 0x000000012e047890 */ /* 0x000fe2000fffe0ff */
[----:B------:R-:W-:Y:S03]  /*90d0*/  IMAD.U32 R2, RZ, RZ, UR47 ;  /* 0x0000002fff027e24 */ /* 0x000fe6000f8e00ff */
[----:B------:R-:W-:Y:S04]  /*90e0*/  UISETP.NE.AND UP0, UPT, UR4, 0x4, UPT ;  /* 0x000000040400788c */ /* 0x000fe8000bf05270 */
[----:B------:R-:W-:Y:S03]  /*90f0*/  USEL UR46, UR4, URZ, UP0 ;  /* 0x000000ff042e7287 */ /* 0x000fe60008000000 */
[----:B------:R-:W-:Y:S05]  /*9100*/  @P0 LEA R3, R3, UR44, 0x3 ;  /* 0x0000002c03030c11 */ /* 0x000fea000f8e18ff */
[----:B------:R-:W-:Y:S05]  /*9110*/  @P0 VIADD R3, R3, 0x60 ;  /* 0x0000006003030836 */ /* 0x000fea0000000000 */
[----:B------:R-:W-:Y:S04]  /*9120*/  @P0 PRMT R2, R2, 0x654, R3 ;  /* 0x0000065402020816 */ /* 0x000fe80000000003 */
[----:B------:R3:W-:Y:S03]  /*9130*/  @P0 SYNCS.ARRIVE.TRANS64.RED.A1T0 RZ, [R2+URZ], RZ ;  /* 0x000000ff02ff09a7 */ /* 0x0007e600081004ff */
.L_x_132:
[----:B------:R-:W-:Y:S01]  /*9140*/  R2UR UR4, R82 ;  /* 0x00000000520472ca */ /* 0x000fe200000e0000 */
[----:B------:R-:W-:Y:S01]  /*9150*/  UISETP.NE.AND UP0, UPT, UR62, URZ, UPT ;  /* 0x000000ff3e00728c */ /* 0x000fe2000bf05270 */
[----:B------:R-:W-:Y:S01]  /*9160*/  ISETP.NE.AND P0, PT, R86, 0x2, PT ;  /* 0x000000025600780c */ /* 0x000fe20003f05270 */
[----:B------:R-:W-:Y:S01]  /*9170*/  UIADD3 UR20, UPT, UPT, UR37, UR63, URZ ;  /* 0x0000003f25147290 */ /* 0x000fe2000fffe0ff */
[----:B------:R-:W-:Y:S01]  /*9180*/  ISETP.NE.AND P1, PT, R0, 0x4, PT ;  /* 0x000000040000780c */ /* 0x000fe20003f25270 */
[----:B------:R-:W-:Y:S01]  /*9190*/  UIADD3 UR52, UPT, UPT, UR52, 0x4, URZ ;  /* 0x0000000434347890 */ /* 0x000fe2000fffe0ff */
[----:B------:R-:W-:Y:S01]  /*91a0*/  SEL R3, RZ, 0x1, P0 ;  /* 0x00000001ff037807 */ /* 0x000fe20000000000 */
[----:B------:R-:W-:Y:S01]  /*91b0*/  UMOV UR36, UR61 ;  /* 0x0000003d00247c82 */ /* 0x000fe20008000000 */
[----:B---3--:R-:W-:Y:S02]  /*91c0*/  SEL R2, RZ, 0x1, P1 ;  /* 0x00000001ff027807 */ /* 0x008fe40000800000 */
[----:B------:R-:W-:Y:S02]  /*91d0*/  LOP3.LUT R88, R88, R3, RZ, 0x3c, !PT ;  /* 0x0000000358587212 */ /* 0x000fe400078e3cff */
[----:B------:R-:W-:Y:S01]  /*91e0*/  LOP3.LUT R89, R89, R2, RZ, 0x3c, !PT ;  /* 0x0000000259597212 */ /* 0x000fe200078e3cff */
[----:B------:R-:W-:Y:S01]  /*91f0*/  UIADD3 UR16, UPT, UPT, UR38, UR4, URZ ;  /* 0x0000000426107290 */ /* 0x000fe2000fffe0ff */
[----:B------:R-:W-:Y:S02]  /*9200*/  SEL R86, R86, RZ, P0 ;  /* 0x000000ff56567207 */ /* 0x000fe40000000000 */
[----:B------:R-:W-:Y:S01]  /*9210*/  SEL R36, R0, RZ, P1 ;  /* 0x000000ff00247207 */ /* 0x000fe20000800000 */
[----:B------:R-:W-:Y:S08]  /*9220*/  BRA.U UP0, `(.L_x_133) ;  /* 0xffffffbd00dc7547 */ /* 0x000ff0000b83ffff */
[----:B------:R-:W-:-:S13]  /*9230*/  R2UR UR4, R83 ;  /* 0x00000000530472ca */ /* 0x000fda00000e0000 */
[----:B------:R-:W-:-:S09]  /*9240*/  UISETP.NE.AND UP0, UPT, UR4, URZ, UPT ;  /* 0x000000ff0400728c */ /* 0x000fd2000bf05270 */
[----:B------:R-:W-:Y:S05]  /*9250*/  BRA.U !UP0, `(.L_x_134) ;  /* 0x0000000108487547 */ /* 0x000fea000b800000 */
[----:B------:R-:W3:Y:S02]  /*9260*/  LDCU.64 UR4, c[0x0][0x890] ;  /* 0x00011200ff0477ac */ /* 0x000ee40008000a00 */
[----:B---3--:R-:W-:-:S04]  /*9270*/  UISETP.NE.U32.AND UP0, UPT, UR4, URZ, UPT ;  /* 0x000000ff0400728c */ /* 0x008fc8000bf05070 */
[----:B------:R-:W-:-:S09]  /*9280*/  UISETP.NE.AND.EX UP0, UPT, UR5, URZ, UPT, UP0 ;  /* 0x000000ff0500728c */ /* 0x000fd2000bf05300 */
[----:B------:R-:W-:Y:S05]  /*9290*/  BRA.U UP0, `(.L_x_135) ;  /* 0x00000001000c7547 */ /* 0x000fea000b800000 */
[----:B------:R-:W-:-:S13]  /*92a0*/  FSETP.NEU.AND P0, PT, R41, RZ, PT ;  /* 0x000000ff2900720b */ /* 0x000fda0003f0d000 */
[----:B------:R-:W-:Y:S05]  /*92b0*/  @!P0 EXIT ;  /* 0x000000000000894d */ /* 0x000fea0003800000 */
[----:B------:R-:W-:Y:S05]  /*92c0*/  BRA `(.L_x_134) ;  /* 0x00000000002c7947 */ /* 0x000fea0003800000 */
.L_x_135:
[----:B------:R-:W-:Y:S01]  /*92d0*/  ISETP.NE.AND P0, PT, R85, RZ, PT ;  /* 0x000000ff5500720c */ /* 0x000fe20003f05270 */
[----:B------:R-:W-:-:S12]  /*92e0*/  BSSY.RECONVERGENT B0, `(.L_x_134) ;  /* 0x0000009000007945 */ /* 0x000fd80003800200 */
[----:B------:R-:W-:Y:S05]  /*92f0*/  @P0 BRA `(.L_x_136) ;  /* 0x0000000000140947 */ /* 0x000fea0003800000 */
[----:B------:R-:W3:Y:S02]  /*9300*/  LDCU.64 UR4, c[0x0][0x888] ;  /* 0x00011100ff0477ac */ /* 0x000ee40008000a00 */
[----:B---3--:R-:W-:-:S04]  /*9310*/  ISETP.NE.U32.AND P0, PT, RZ, UR4, PT ;  /* 0x00000004ff007c0c */ /* 0x008fc8000bf05070 */
[----:B------:R-:W-:-:S13]  /*9320*/  ISETP.NE.AND.EX P0, PT, RZ, UR5, PT, P0 ;  /* 0x00000005ff007c0c */ /* 0x000fda000bf05300 */
[----:B------:R-:W-:Y:S05]  /*9330*/  @!P0 EXIT ;  /* 0x000000000000894d */ /* 0x000fea0003800000 */
[----:B------:R-:W-:Y:S05]  /*9340*/  BRA `(.L_x_137) ;  /* 0x0000000000087947 */ /* 0x000fea0003800000 */
.L_x_136:
[----:B------:R-:W-:-:S13]  /*9350*/  FSETP.NEU.AND P0, PT, R41, RZ, PT ;  /* 0x000000ff2900720b */ /* 0x000fda0003f0d000 */
[----:B------:R-:W-:Y:S05]  /*9360*/  @!P0 EXIT ;  /* 0x000000000000894d */ /* 0x000fea0003800000 */
.L_x_137:
[----:B------:R-:W-:Y:S05]  /*9370*/  BSYNC.RECONVERGENT B0 ;  /* 0x0000000000007941 */ /* 0x000fea0003800200 */
.L_x_134:
[----:B------:R-:W-:Y:S01]  /*9380*/  ULEA UR4, UR46, UR44, 0x3 ;  /* 0x0000002c2e047291 */ /* 0x000fe2000f8e18ff */
[----:B------:R-:W-:-:S04]  /*9390*/  DEPBAR.LE SB0, 0x0 ;  /* 0x000080000000791a */ /* 0x000fc80000000000 */
[----:B------:R-:W-:-:S04]  /*93a0*/  UIADD3 UR4, UPT, UPT, UR4, 0x60, URZ ;  /* 0x0000006004047890 */ /* 0x000fc8000fffe0ff */
[----:B------:R-:W-:-:S09]  /*93b0*/  UPRMT UR4, UR47, 0x654, UR4 ;  /* 0x000006542f047896 */ /* 0x000fd20008000004 */
[----:B------:R-:W-:Y:S01]  /*93c0*/  SYNCS.ARRIVE.TRANS64.RED.A1T0 RZ, [UR4], RZ ;  /* 0x000000ffffff79a7 */ /* 0x000fe20008100404 */
[----:B------:R-:W-:Y:S05]  /*93d0*/  EXIT ;  /* 0x000000000000794d */ /* 0x000fea0003800000 */
.L_x_24:
[----:B--2---:R2:W3:Y:S02]  /*93e0*/  SYNCS.PHASECHK.TRANS64.TRYWAIT P0, [R3+URZ+0x100], R2 ;  /* 0x00010002030075a7 */ /* 0x0044e400080011ff */
[----:B---3--:R-:W-:Y:S05]  /*93f0*/  @!P0 NANOSLEEP.SYNCS 0x989680 ;  /* 0x009896800000895d */ /* 0x008fea0003900000 */
[----:B------:R-:W3:Y:S02]  /*9400*/  @!P0 SYNCS.PHASECHK.TRANS64 P0, [R3+URZ+0x100], R2 ;  /* 0x00010002030085a7 */ /* 0x000ee400080010ff */
[----:B---3--:R-:W-:Y:S05]  /*9410*/  @!P0 BRA `(.L_x_24) ;  /* 0xfffffffc00f08947 */ /* 0x008fea000383ffff */
[----:B------:R-:W-:Y:S05]  /*9420*/  BRA `(.L_x_138) ;  /* 0xffffff8400207947 */ /* 0x000fea000383ffff */
.L_x_27:
[----:B-1----:R-:W-:-:S07]  /*9430*/  MOV R0, UR33 ;  /* 0x0000002100007c02 */ /* 0x002fce0008000f00 */
.L_x_139:
[----:B-1----:R1:W2:Y:S02]  /*9440*/  SYNCS.PHASECHK.TRANS64.TRYWAIT P0, [R0+URZ+0x20], R3 ;  /* 0x00002003000075a7 */ /* 0x0022a400080011ff */
[----:B--2---:R-:W-:Y:S05]  /*9450*/  @!P0 NANOSLEEP.SYNCS 0x989680 ;  /* 0x009896800000895d */ /* 0x004fea0003900000 */
[----:B------:R-:W2:Y:S02]  /*9460*/  @!P0 SYNCS.PHASECHK.TRANS64 P0, [R0+URZ+0x20], R3 ;  /* 0x00002003000085a7 */ /* 0x000ea400080010ff */
[----:B--2---:R-:W-:Y:S05]  /*9470*/  @!P0 BRA `(.L_x_139) ;  /* 0xfffffffc00f08947 */ /* 0x004fea000383ffff */
[----:B------:R-:W-:Y:S05]  /*9480*/  BRA `(.L_x_26) ;  /* 0xffffff8400687947 */ /* 0x000fea000383ffff */
.L_x_34:
[----:B-1----:R-:W-:-:S07]  /*9490*/  MOV R0, UR17 ;  /* 0x0000001100007c02 */ /* 0x002fce0008000f00 */
.L_x_140:
[----:B-1----:R1:W2:Y:S02]  /*94a0*/  SYNCS.PHASECHK.TRANS64.TRYWAIT P0, [R0+URZ+0x20], R3 ;  /* 0x00002003000075a7 */ /* 0x0022a400080011ff */
[----:B--2---:R-:W-:Y:S05]  /*94b0*/  @!P0 NANOSLEEP.SYNCS 0x989680 ;  /* 0x009896800000895d */ /* 0x004fea0003900000 */
[----:B------:R-:W2:Y:S02]  /*94c0*/  @!P0 SYNCS.PHASECHK.TRANS64 P0, [R0+URZ+0x20], R3 ;  /* 0x00002003000085a7 */ /* 0x000ea400080010ff */
[----:B--2---:R-:W-:Y:S05]  /*94d0*/  @!P0 BRA `(.L_x_140) ;  /* 0xfffffffc00f08947 */ /* 0x004fea000383ffff */
[----:B------:R-:W-:Y:S05]  /*94e0*/  BRA `(.L_x_33) ;  /* 0xffffff8800247947 */ /* 0x000fea000383ffff */
.L_x_39:
[----:B-1----:R1:W2:Y:S02]  /*94f0*/  SYNCS.PHASECHK.TRANS64.TRYWAIT P0, [R3+URZ+0x90], R0 ;  /* 0x00009000030075a7 */ /* 0x0022a400080011ff */
[----:B--2---:R-:W-:Y:S05]  /*9500*/  @!P0 NANOSLEEP.SYNCS 0x989680 ;  /* 0x009896800000895d */ /* 0x004fea0003900000 */
[----:B------:R-:W2:Y:S02]  /*9510*/  @!P0 SYNCS.PHASECHK.TRANS64 P0, [R3+URZ+0x90], R0 ;  /* 0x00009000030085a7 */ /* 0x000ea400080010ff */
[----:B--2---:R-:W-:Y:S05]  /*9520*/  @!P0 BRA `(.L_x_39) ;  /* 0xfffffffc00f08947 */ /* 0x004fea000383ffff */
[----:B------:R-:W-:Y:S05]  /*9530*/  BRA `(.L_x_141) ;  /* 0xffffff8800c87947 */ /* 0x000fea000383ffff */
.L_x_43:
[----:B-1----:R-:W-:-:S07]  /*9540*/  MOV R0, UR4 ;  /* 0x0000000400007c02 */ /* 0x002fce0008000f00 */
.L_x_142:
[----:B-1----:R1:W2:Y:S02]  /*9550*/  SYNCS.PHASECHK.TRANS64.TRYWAIT P0, [R0+URZ], R3 ;  /* 0x00000003000075a7 */ /* 0x0022a400080011ff */
[----:B--2---:R-:W-:Y:S05]  /*9560*/  @!P0 NANOSLEEP.SYNCS 0x989680 ;  /* 0x009896800000895d */ /* 0x004fea0003900000 */
[----:B------:R-:W2:Y:S02]  /*9570*/  @!P0 SYNCS.PHASECHK.TRANS64 P0, [R0+URZ], R3 ;  /* 0x00000003000085a7 */ /* 0x000ea400080010ff */
[----:B--2---:R-:W-:Y:S05]  /*9580*/  @!P0 BRA `(.L_x_142) ;  /* 0xfffffffc00f08947 */ /* 0x004fea000383ffff */
[----:B------:R-:W-:Y:S05]  /*9590*/  BRA `(.L_x_143) ;  /* 0xffffff9000707947 */ /* 0x000fea000383ffff */
.L_x_44:
[----:B------:R-:W-:-:S07]  /*95a0*/  MOV R0, UR5 ;  /* 0x0000000500007c02 */ /* 0x000fce0008000f00 */
.L_x_144:
[----:B-1----:R1:W2:Y:S02]  /*95b0*/  SYNCS.PHASECHK.TRANS64.TRYWAIT P0, [R0+URZ], R3 ;  /* 0x00000003000075a7 */ /* 0x0022a400080011ff */
[----:B--2---:R-:W-:Y:S05]  /*95c0*/  @!P0 NANOSLEEP.SYNCS 0x989680 ;  /* 0x009896800000895d */ /* 0x004fea0003900000 */
[----:B------:R-:W2:Y:S02]  /*95d0*/  @!P0 SYNCS.PHASECHK.TRANS64 P0, [R0+URZ], R3 ;  /* 0x00000003000085a7 */ /* 0x000ea400080010ff */
[----:B--2---:R-:W-:Y:S05]  /*95e0*/  @!P0 BRA `(.L_x_144) ;  /* 0xfffffffc00f08947 */ /* 0x004fea000383ffff */
[----:B------:R-:W-:Y:S05]  /*95f0*/  BRA `(.L_x_145) ;  /* 0xffffff90007c7947 */ /* 0x000fea000383ffff */
.L_x_45:
[----:B------:R-:W-:-:S07]  /*9600*/  MOV R0, UR5 ;  /* 0x0000000500007c02 */ /* 0x000fce0008000f00 */
.L_x_146:
[----:B-1----:R1:W2:Y:S02]  /*9610*/  SYNCS.PHASECHK.TRANS64.TRYWAIT P0, [R0+URZ], R3 ;  /* 0x00000003000075a7 */ /* 0x0022a400080011ff */
[----:B--2---:R-:W-:Y:S05]  /*9620*/  @!P0 NANOSLEEP.SYNCS 0x989680 ;  /* 0x009896800000895d */ /* 0x004fea0003900000 */
[----:B------:R-:W2:Y:S02]  /*9630*/  @!P0 SYNCS.PHASECHK.TRANS64 P0, [R0+URZ], R3 ;  /* 0x00000003000085a7 */ /* 0x000ea400080010ff */
[----:B--2---:R-:W-:Y:S05]  /*9640*/  @!P0 BRA `(.L_x_146) ;  /* 0xfffffffc00f08947 */ /* 0x004fea000383ffff */
[----:B------:R-:W-:Y:S05]  /*9650*/  BRA `(.L_x_147) ;  /* 0xffffff9000887947 */ /* 0x000fea000383ffff */
.L_x_48:
[----:B-1----:R1:W2:Y:S02]  /*9660*/  SYNCS.PHASECHK.TRANS64.TRYWAIT P0, [R2+URZ+0xf0], R5 ;  /* 0x0000f005020075a7 */ /* 0x0022a400080011ff */
[----:B--2---:R-:W-:Y:S05]  /*9670*/  @!P0 NANOSLEEP.SYNCS 0x989680 ;  /* 0x009896800000895d */ /* 0x004fea0003900000 */
[----:B------:R-:W2:Y:S02]  /*9680*/  @!P0 SYNCS.PHASECHK.TRANS64 P0, [R2+URZ+0xf0], R5 ;  /* 0x0000f005020085a7 */ /* 0x000ea400080010ff */
[----:B--2---:R-:W-:Y:S05]  /*9690*/  @!P0 BRA `(.L_x_48) ;  /* 0xfffffffc00f08947 */ /* 0x004fea000383ffff */
[----:B------:R-:W-:Y:S05]  /*96a0*/  BRA `(.L_x_148) ;  /* 0xffffff9000e47947 */ /* 0x000fea000383ffff */
.L_x_49:
[----:B------:R-:W-:-:S07]  /*96b0*/  MOV R2, UR4 ;  /* 0x0000000400027c02 */ /* 0x000fce0008000f00 */
.L_x_149:
[----:B-1----:R1:W2:Y:S02]  /*96c0*/  SYNCS.PHASECHK.TRANS64.TRYWAIT P0, [R2+URZ+0xa0], R5 ;  /* 0x0000a005020075a7 */ /* 0x0022a400080011ff */
[----:B--2---:R-:W-:Y:S05]  /*96d0*/  @!P0 NANOSLEEP.SYNCS 0x989680 ;  /* 0x009896800000895d */ /* 0x004fea0003900000 */
[----:B------:R-:W2:Y:S02]  /*96e0*/  @!P0 SYNCS.PHASECHK.TRANS64 P0, [R2+URZ+0xa0], R5 ;  /* 0x0000a005020085a7 */ /* 0x000ea400080010ff */
[----:B--2---:R-:W-:Y:S05]  /*96f0*/  @!P0 BRA `(.L_x_149) ;  /* 0xfffffffc00f08947 */ /* 0x004fea000383ffff */
[----:B------:R-:W-:Y:S05]  /*9700*/  BRA `(.L_x_150) ;  /* 0xffffff9000f47947 */ /* 0x000fea000383ffff */
.L_x_50:
[----:B-1----:R1:W2:Y:S02]  /*9710*/  SYNCS.PHASECHK.TRANS64.TRYWAIT P1, [R2+URZ+0x90], R5 ;  /* 0x00009005020075a7 */ /* 0x0022a400080211ff */
[----:B--2---:R-:W-:Y:S05]  /*9720*/  @!P1 NANOSLEEP.SYNCS 0x989680 ;  /* 0x009896800000995d */ /* 0x004fea0003900000 */
[----:B------:R-:W2:Y:S02]  /*9730*/  @!P1 SYNCS.PHASECHK.TRANS64 P1, [R2+URZ+0x90], R5 ;  /* 0x00009005020095a7 */ /* 0x000ea400080210ff */
[----:B--2---:R-:W-:Y:S05]  /*9740*/  @!P1 BRA `(.L_x_50) ;  /* 0xfffffffc00f09947 */ /* 0x004fea000383ffff */
[----:B------:R-:W-:Y:S05]  /*9750*/  BRA `(.L_x_151) ;  /* 0xffffff9400247947 */ /* 0x000fea000383ffff */
.L_x_53:
[----:B------:R-:W-:-:S07]  /*9760*/  MOV R0, UR4 ;  /* 0x0000000400007c02 */ /* 0x000fce0008000f00 */
.L_x_152:
[----:B-1----:R1:W2:Y:S02]  /*9770*/  SYNCS.PHASECHK.TRANS64.TRYWAIT P0, [R0+URZ+0xa0], R3 ;  /* 0x0000a003000075a7 */ /* 0x0022a400080011ff */
[----:B--2---:R-:W-:Y:S05]  /*9780*/  @!P0 NANOSLEEP.SYNCS 0x989680 ;  /* 0x009896800000895d */ /* 0x004fea0003900000 */
[----:B------:R-:W2:Y:S02]  /*9790*/  @!P0 SYNCS.PHASECHK.TRANS64 P0, [R0+URZ+0xa0], R3 ;  /* 0x0000a003000085a7 */ /* 0x000ea400080010ff */
[----:B--2---:R-:W-:Y:S05]  /*97a0*/  @!P0 BRA `(.L_x_152) ;  /* 0xfffffffc00f08947 */ /* 0x004fea000383ffff */
[----:B------:R-:W-:Y:S05]  /*97b0*/  BRA `(.L_x_52) ;  /* 0xffffff9400787947 */ /* 0x000fea000383ffff */
.L_x_60:
[----:B-1----:R1:W2:Y:S02]  /*97c0*/  SYNCS.PHASECHK.TRANS64.TRYWAIT P1, [R0+URZ+0x90], R5 ;  /* 0x00009005000075a7 */ /* 0x0022a400080211ff */
[----:B--2---:R-:W-:Y:S05]  /*97d0*/  @!P1 NANOSLEEP.SYNCS 0x989680 ;  /* 0x009896800000995d */ /* 0x004fea0003900000 */
[----:B------:R-:W2:Y:S02]  /*97e0*/  @!P1 SYNCS.PHASECHK.TRANS64 P1, [R0+URZ+0x90], R5 ;  /* 0x00009005000095a7 */ /* 0x000ea400080210ff */
[----:B--2---:R-:W-:Y:S05]  /*97f0*/  @!P1 BRA `(.L_x_60) ;  /* 0xfffffffc00f09947 */ /* 0x004fea000383ffff */
[----:B------:R-:W-:Y:S05]  /*9800*/  BRA `(.L_x_153) ;  /* 0xffffff9800ec7947 */ /* 0x000fea000383ffff */
.L_x_61:
[----:B------:R-:W-:-:S07]  /*9810*/  MOV R3, UR30 ;  /* 0x0000001e00037c02 */ /* 0x000fce0008000f00 */
.L_x_154:
[----:B-1----:R1:W2:Y:S02]  /*9820*/  SYNCS.PHASECHK.TRANS64.TRYWAIT P0, [R3+URZ+0xd0], R0 ;  /* 0x0000d000030075a7 */ /* 0x0022a400080011ff */
[----:B--2---:R-:W-:Y:S05]  /*9830*/  @!P0 NANOSLEEP.SYNCS 0x989680 ;  /* 0x009896800000895d */ /* 0x004fea0003900000 */
[----:B------:R-:W2:Y:S02]  /*9840*/  @!P0 SYNCS.PHASECHK.TRANS64 P0, [R3+URZ+0xd0], R0 ;  /* 0x0000d000030085a7 */ /* 0x000ea400080010ff */
[----:B--2---:R-:W-:Y:S05]  /*9850*/  @!P0 BRA `(.L_x_154) ;  /* 0xfffffffc00f08947 */ /* 0x004fea000383ffff */
[----:B------:R-:W-:Y:S05]  /*9860*/  BRA `(.L_x_155) ;  /* 0xffffff9c00247947 */ /* 0x000fea000383ffff */
.L_x_64:
[----:B------:R-:W-:Y:S07]  /*9870*/  MOV R0, UR5 ;  /* 0x0000000500007c02 */ /* 0x000fee0008000f00 */
.L_x_156:
[----:B-1----:R1:W2:Y:S02]  /*9880*/  SYNCS.PHASECHK.TRANS64.TRYWAIT P0, [R0+URZ], R3 ;  /* 0x00000003000075a7 */ /* 0x0022a400080011ff */
[----:B--2---:R-:W-:Y:S05]  /*9890*/  @!P0 NANOSLEEP.SYNCS 0x989680 ;  /* 0x009896800000895d */ /* 0x004fea0003900000 */
[----:B------:R-:W2:Y:S02]  /*98a0*/  @!P0 SYNCS.PHASECHK.TRANS64 P0, [R0+URZ], R3 ;  /* 0x00000003000085a7 */ /* 0x000ea400080010ff */
[----:B--2---:R-:W-:Y:S05]  /*98b0*/  @!P0 BRA `(.L_x_156) ;  /* 0xfffffffc00f08947 */ /* 0x004fea000383ffff */
[----:B------:R-:W-:Y:S05]  /*98c0*/  BRA `(.L_x_63) ;  /* 0xffffff9c00407947 */ /* 0x000fea000383ffff */
.L_x_67:
[----:B------:R-:W-:-:S07]  /*98d0*/  MOV R0, UR4 ;  /* 0x0000000400007c02 */ /* 0x000fce0008000f00 */
.L_x_157:
[----:B--2---:R2:W4:Y:S02]  /*98e0*/  SYNCS.PHASECHK.TRANS64.TRYWAIT P0, [R0+URZ], R3 ;  /* 0x00000003000075a7 */ /* 0x00452400080011ff */
[----:B----4-:R-:W-:Y:S05]  /*98f0*/  @!P0 NANOSLEEP.SYNCS 0x989680 ;  /* 0x009896800000895d */ /* 0x010fea0003900000 */
[----:B------:R-:W4:Y:S02]  /*9900*/  @!P0 SYNCS.PHASECHK.TRANS64 P0, [R0+URZ], R3 ;  /* 0x00000003000085a7 */ /* 0x000f2400080010ff */
[----:B----4-:R-:W-:Y:S05]  /*9910*/  @!P0 BRA `(.L_x_157) ;  /* 0xfffffffc00f08947 */ /* 0x010fea000383ffff */
[----:B------:R-:W-:Y:S05]  /*9920*/  BRA `(.L_x_158) ;  /* 0xffffffa0001c7947 */ /* 0x000fea000383ffff */
.L_x_68:
[----:B------:R-:W-:-:S07]  /*9930*/  MOV R0, UR5 ;  /* 0x0000000500007c02 */ /* 0x000fce0008000f00 */
.L_x_159:
[----:B-1----:R1:W2:Y:S02]  /*9940*/  SYNCS.PHASECHK.TRANS64.TRYWAIT P0, [R0+URZ], R3 ;  /* 0x00000003000075a7 */ /* 0x0022a400080011ff */
[----:B--2---:R-:W-:Y:S05]  /*9950*/  @!P0 NANOSLEEP.SYNCS 0x989680 ;  /* 0x009896800000895d */ /* 0x004fea0003900000 */
[----:B------:R-:W2:Y:S02]  /*9960*/  @!P0 SYNCS.PHASECHK.TRANS64 P0, [R0+URZ], R3 ;  /* 0x00000003000085a7 */ /* 0x000ea400080010ff */
[----:B--2---:R-:W-:Y:S05]  /*9970*/  @!P0 BRA `(.L_x_159) ;  /* 0xfffffffc00f08947 */ /* 0x004fea000383ffff */
[----:B------:R-:W-:Y:S05]  /*9980*/  BRA `(.L_x_160) ;  /* 0xffffffa000287947 */ /* 0x000fea000383ffff */
.L_x_69:
[----:B------:R-:W-:-:S07]  /*9990*/  MOV R0, UR5 ;  /* 0x0000000500007c02 */ /* 0x000fce0008000f00 */
.L_x_161:
[----:B-1----:R1:W2:Y:S02]  /*99a0*/  SYNCS.PHASECHK.TRANS64.TRYWAIT P0, [R0+URZ], R3 ;  /* 0x00000003000075a7 */ /* 0x0022a400080011ff */
[----:B--2---:R-:W-:Y:S05]  /*99b0*/  @!P0 NANOSLEEP.SYNCS 0x989680 ;  /* 0x009896800000895d */ /* 0x004fea0003900000 */
[----:B------:R-:W2:Y:S02]  /*99c0*/  @!P0 SYNCS.PHASECHK.TRANS64 P0, [R0+URZ], R3 ;  /* 0x00000003000085a7 */ /* 0x000ea400080010ff */
[----:B--2---:R-:W-:Y:S05]  /*99d0*/  @!P0 BRA `(.L_x_161) ;  /* 0xfffffffc00f08947 */ /* 0x004fea000383ffff */
[----:B------:R-:W-:Y:S05]  /*99e0*/  BRA `(.L_x_162) ;  /* 0xffffffa000347947 */ /* 0x000fea000383ffff */
.L_x_70:
[----:B------:R-:W-:-:S07]  /*99f0*/  MOV R0, UR4 ;  /* 0x0000000400007c02 */ /* 0x000fce0008000f00 */
.L_x_163:
[----:B-1----:R1:W2:Y:S02]  /*9a00*/  SYNCS.PHASECHK.TRANS64.TRYWAIT P0, [R0+URZ], R3 ;  /* 0x00000003000075a7 */ /* 0x0022a400080011ff */
[----:B--2---:R-:W-:Y:S05]  /*9a10*/  @!P0 NANOSLEEP.SYNCS 0x989680 ;  /* 0x009896800000895d */ /* 0x004fea0003900000 */
[----:B------:R-:W2:Y:S02]  /*9a20*/  @!P0 SYNCS.PHASECHK.TRANS64 P0, [R0+URZ], R3 ;  /* 0x00000003000085a7 */ /* 0x000ea400080010ff */
[----:B--2---:R-:W-:Y:S05]  /*9a30*/  @!P0 BRA `(.L_x_163) ;  /* 0xfffffffc00f08947 */ /* 0x004fea000383ffff */
[----:B------:R-:W-:Y:S05]  /*9a40*/  BRA `(.L_x_164) ;  /* 0xffffffa000407947 */ /* 0x000fea000383ffff */
.L_x_75:
[----:B--2---:R2:W3:Y:S02]  /*9a50*/  SYNCS.PHASECHK.TRANS64.TRYWAIT P0, [R12+URZ+0x90], R9 ;  /* 0x000090090c0075a7 */ /* 0x0044e400080011ff */
[----:B---3--:R-:W-:Y:S05]  /*9a60*/  @!P0 NANOSLEEP.SYNCS 0x989680 ;  /* 0x009896800000895d */ /* 0x008fea0003900000 */
[----:B------:R-:W3:Y:S02]  /*9a70*/  @!P0 SYNCS.PHASECHK.TRANS64 P0, [R12+URZ+0x90], R9 ;  /* 0x000090090c0085a7 */ /* 0x000ee400080010ff */
[----:B---3--:R-:W-:Y:S05]  /*9a80*/  @!P0 BRA `(.L_x_75) ;  /* 0xfffffffc00f08947 */ /* 0x008fea000383ffff */
[----:B------:R-:W-:Y:S05]  /*9a90*/  BRA `(.L_x_165) ;  /* 0xffffffa400607947 */ /* 0x000fea000383ffff */
.L_x_78:
[----:B------:R-:W-:Y:S07]  /*9aa0*/  MOV R0, UR21 ;  /* 0x0000001500007c02 */ /* 0x000fee0008000f00 */
.L_x_166:
[----:B--2---:R2:W3:Y:S02]  /*9ab0*/  SYNCS.PHASECHK.TRANS64.TRYWAIT P2, [R0+URZ+0x88], R11 ;  /* 0x0000880b000075a7 */ /* 0x0044e400080411ff */
[----:B---3--:R-:W-:Y:S05]  /*9ac0*/  @!P2 NANOSLEEP.SYNCS 0x989680 ;  /* 0x009896800000a95d */ /* 0x008fea0003900000 */
[----:B------:R-:W3:Y:S02]  /*9ad0*/  @!P2 SYNCS.PHASECHK.TRANS64 P2, [R0+URZ+0x88], R11 ;  /* 0x0000880b0000a5a7 */ /* 0x000ee400080410ff */
[----:B---3--:R-:W-:Y:S05]  /*9ae0*/  @!P2 BRA `(.L_x_166) ;  /* 0xfffffffc00f0a947 */ /* 0x008fea000383ffff */
[----:B------:R-:W-:Y:S05]  /*9af0*/  BRA `(.L_x_77) ;  /* 0xffffffa800c87947 */ /* 0x000fea000383ffff */
.L_x_81:
[----:B--2---:R-:W-:Y:S07]  /*9b00*/  MOV R0, UR21 ;  /* 0x0000001500007c02 */ /* 0x004fee0008000f00 */
.L_x_167:
[----:B--2---:R2:W3:Y:S02]  /*9b10*/  SYNCS.PHASECHK.TRANS64.TRYWAIT P0, [R0+URZ+0x60], R9 ;  /* 0x00006009000075a7 */ /* 0x0044e400080011ff */
[----:B---3--:R-:W-:Y:S05]  /*9b20*/  @!P0 NANOSLEEP.SYNCS 0x989680 ;  /* 0x009896800000895d */ /* 0x008fea0003900000 */
[----:B------:R-:W3:Y:S02]  /*9b30*/  @!P0 SYNCS.PHASECHK.TRANS64 P0, [R0+URZ+0x60], R9 ;  /* 0x00006009000085a7 */ /* 0x000ee400080010ff */
[----:B---3--:R-:W-:Y:S05]  /*9b40*/  @!P0 BRA `(.L_x_167) ;  /* 0xfffffffc00f08947 */ /* 0x008fea000383ffff */
[----:B------:R-:W-:Y:S05]  /*9b50*/  BRA `(.L_x_168) ;  /* 0xffffffac00247947 */ /* 0x000fea000383ffff */
.L_x_82:
[----:B------:R-:W-:Y:S07]  /*9b60*/  MOV R0, UR21 ;  /* 0x0000001500007c02 */ /* 0x000fee0008000f00 */
.L_x_169:
[----:B--2---:R2:W3:Y:S02]  /*9b70*/  SYNCS.PHASECHK.TRANS64.TRYWAIT P0, [R0+URZ+0x68], R9 ;  /* 0x00006809000075a7 */ /* 0x0044e400080011ff */
[----:B---3--:R-:W-:Y:S05]  /*9b80*/  @!P0 NANOSLEEP.SYNCS 0x989680 ;  /* 0x009896800000895d */ /* 0x008fea0003900000 */
[----:B------:R-:W3:Y:S02]  /*9b90*/  @!P0 SYNCS.PHASECHK.TRANS64 P0, [R0+URZ+0x68], R9 ;  /* 0x00006809000085a7 */ /* 0x000ee400080010ff */
[----:B---3--:R-:W-:Y:S05]  /*9ba0*/  @!P0 BRA `(.L_x_169) ;  /* 0xfffffffc00f08947 */ /* 0x008fea000383ffff */
[----:B------:R-:W-:Y:S05]  /*9bb0*/  BRA `(.L_x_170) ;  /* 0xffffffac00607947 */ /* 0x000fea000383ffff */
.L_x_83:
[----:B------:R-:W-:Y:S07]  /*9bc0*/  MOV R0, UR21 ;  /* 0x0000001500007c02 */ /* 0x000fee0008000f00 */
.L_x_171:
[----:B--2---:R2:W3:Y:S02]  /*9bd0*/  SYNCS.PHASECHK.TRANS64.TRYWAIT P0, [R0+URZ+0x70], R9 ;  /* 0x00007009000075a7 */ /* 0x0044e400080011ff */
[----:B---3--:R-:W-:Y:S05]  /*9be0*/  @!P0 NANOSLEEP.SYNCS 0x989680 ;  /* 0x009896800000895d */ /* 0x008fea0003900000 */
[----:B------:R-:W3:Y:S02]  /*9bf0*/  @!P0 SYNCS.PHASECHK.TRANS64 P0, [R0+URZ+0x70], R9 ;  /* 0x00007009000085a7 */ /* 0x000ee400080010ff */
[----:B---3--:R-:W-:Y:S05]  /*9c00*/  @!P0 BRA `(.L_x_171) ;  /* 0xfffffffc00f08947 */ /* 0x008fea000383ffff */
[----:B------:R-:W-:Y:S05]  /*9c10*/  BRA `(.L_x_172) ;  /* 0xffffffac00a87947 */ /* 0x000fea000383ffff */
.L_x_84:
[----:B------:R-:W-:Y:S07]  /*9c20*/  MOV R0, UR21 ;  /* 0x0000001500007c02 */ /* 0x000fee0008000f00 */
.L_x_173:
[----:B--2---:R2:W3:Y:S02]  /*9c30*/  SYNCS.PHASECHK.TRANS64.TRYWAIT P0, [R0+URZ+0x78], R9 ;  /* 0x00007809000075a7 */ /* 0x0044e400080011ff */
[----:B---3--:R-:W-:Y:S05]  /*9c40*/  @!P0 NANOSLEEP.SYNCS 0x989680 ;  /* 0x009896800000895d */ /* 0x008fea0003900000 */
[----:B------:R-:W3:Y:S02]  /*9c50*/  @!P0 SYNCS.PHASECHK.TRANS64 P0, [R0+URZ+0x78], R9 ;  /* 0x00007809000085a7 */ /* 0x000ee400080010ff */
[----:B---3--:R-:W-:Y:S05]  /*9c60*/  @!P0 BRA `(.L_x_173) ;  /* 0xfffffffc00f08947 */ /* 0x008fea000383ffff */
[----:B------:R-:W-:Y:S05]  /*9c70*/  BRA `(.L_x_174) ;  /* 0xffffffac00ec7947 */ /* 0x000fea000383ffff */
.L_x_86:
[----:B------:R-:W-:-:S07]  /*9c80*/  MOV R0, UR21 ;  /* 0x0000001500007c02 */ /* 0x000fce0008000f00 */
.L_x_175:
[----:B---3--:R3:W4:Y:S02]  /*9c90*/  SYNCS.PHASECHK.TRANS64.TRYWAIT P0, [R0+URZ+0x60], R3 ;  /* 0x00006003000075a7 */ /* 0x00872400080011ff */
[----:B----4-:R-:W-:Y:S05]  /*9ca0*/  @!P0 NANOSLEEP.SYNCS 0x989680 ;  /* 0x009896800000895d */ /* 0x010fea0003900000 */
[----:B------:R-:W4:Y:S02]  /*9cb0*/  @!P0 SYNCS.PHASECHK.TRANS64 P0, [R0+URZ+0x60], R3 ;  /* 0x00006003000085a7 */ /* 0x000f2400080010ff */
[----:B----4-:R-:W-:Y:S05]  /*9cc0*/  @!P0 BRA `(.L_x_175) ;  /* 0xfffffffc00f08947 */ /* 0x010fea000383ffff */
[----:B------:R-:W-:Y:S05]  /*9cd0*/  BRA `(.L_x_176) ;  /* 0xffffffb000607947 */ /* 0x000fea000383ffff */
.L_x_87:
[----:B---3--:R-:W-:-:S07]  /*9ce0*/  MOV R0, UR21 ;  /* 0x0000001500007c02 */ /* 0x008fce0008000f00 */
.L_x_177:
[----:B---3--:R3:W4:Y:S02]  /*9cf0*/  SYNCS.PHASECHK.TRANS64.TRYWAIT P0, [R0+URZ+0x68], R3 ;  /* 0x00006803000075a7 */ /* 0x00872400080011ff */
[----:B----4-:R-:W-:Y:S05]  /*9d00*/  @!P0 NANOSLEEP.SYNCS 0x989680 ;  /* 0x009896800000895d */ /* 0x010fea0003900000 */
[----:B------:R-:W4:Y:S02]  /*9d10*/  @!P0 SYNCS.PHASECHK.TRANS64 P0, [R0+URZ+0x68], R3 ;  /* 0x00006803000085a7 */ /* 0x000f2400080010ff */
[----:B----4-:R-:W-:Y:S05]  /*9d20*/  @!P0 BRA `(.L_x_177) ;  /* 0xfffffffc00f08947 */ /* 0x010fea000383ffff */
[----:B------:R-:W-:Y:S05]  /*9d30*/  BRA `(.L_x_178) ;  /* 0xffffffb000507947 */ /* 0x000fea000383ffff */
.L_x_88:
[----:B---3--:R-:W-:-:S07]  /*9d40*/  MOV R0, UR21 ;  /* 0x0000001500007c02 */ /* 0x008fce0008000f00 */
.L_x_179:
[----:B---3--:R3:W4:Y:S02]  /*9d50*/  SYNCS.PHASECHK.TRANS64.TRYWAIT P0, [R0+URZ+0x70], R3 ;  /* 0x00007003000075a7 */ /* 0x00872400080011ff */
[----:B----4-:R-:W-:Y:S05]  /*9d60*/  @!P0 NANOSLEEP.SYNCS 0x989680 ;  /* 0x009896800000895d */ /* 0x010fea0003900000 */
[----:B------:R-:W4:Y:S02]  /*9d70*/  @!P0 SYNCS.PHASECHK.TRANS64 P0, [R0+URZ+0x70], R3 ;  /* 0x00007003000085a7 */ /* 0x000f2400080010ff */
[----:B----4-:R-:W-:Y:S05]  /*9d80*/  @!P0 BRA `(.L_x_179) ;  /* 0xfffffffc00f08947 */ /* 0x010fea000383ffff */
[----:B------:R-:W-:Y:S05]  /*9d90*/  BRA `(.L_x_180) ;  /* 0xffffffb000407947 */ /* 0x000fea000383ffff */
.L_x_90:
[----:B-1----:R1:W2:Y:S02]  /*9da0*/  SYNCS.PHASECHK.TRANS64.TRYWAIT P0, [R3+URZ+0x90], R0 ;  /* 0x00009000030075a7 */ /* 0x0022a400080011ff */
[----:B--2---:R-:W-:Y:S05]  /*9db0*/  @!P0 NANOSLEEP.SYNCS 0x989680 ;  /* 0x009896800000895d */ /* 0x004fea0003900000 */
[----:B------:R-:W2:Y:S02]  /*9dc0*/  @!P0 SYNCS.PHASECHK.TRANS64 P0, [R3+URZ+0x90], R0 ;  /* 0x00009000030085a7 */ /* 0x000ea400080010ff */
[----:B--2---:R-:W-:Y:S05]  /*9dd0*/  @!P0 BRA `(.L_x_90) ;  /* 0xfffffffc00f08947 */ /* 0x004fea000383ffff */
[----:B------:R-:W-:Y:S05]  /*9de0*/  BRA `(.L_x_181) ;  /* 0xffffffb400007947 */ /* 0x000fea000383ffff */
.L_x_101:
[----:B-1----:R-:W-:Y:S04]  /*9df0*/  MOV R2, UR44 ;  /* 0x0000002c00027c02 */ /* 0x002fe80008000f00 */
[----:B------:R1:W2:Y:S03]  /*9e00*/  SYNCS.PHASECHK.TRANS64.TRYWAIT P1, [R2+URZ+0x40], R3 ;  /* 0x00004003020075a7 */ /* 0x0002a600080211ff */
[----:B--2---:R-:W-:Y:S05]  /*9e10*/  @!P1 NANOSLEEP.SYNCS 0x989680 ;  /* 0x009896800000995d */ /* 0x004fea0003900000 */
[----:B------:R-:W2:Y:S02]  /*9e20*/  @!P1 SYNCS.PHASECHK.TRANS64 P1, [R2+URZ+0x40], R3 ;  /* 0x00004003020095a7 */ /* 0x000ea400080210ff */
[----:B--2---:R-:W-:Y:S05]  /*9e30*/  @!P1 BRA `(.L_x_101) ;  /* 0xfffffffc00ec9947 */ /* 0x004fea000383ffff */
[----:B------:R-:W-:Y:S05]  /*9e40*/  BRA `(.L_x_100) ;  /* 0xffffffc000707947 */ /* 0x000fea000383ffff */
.L_x_103:
[----:B-1----:R1:W4:Y:S02]  /*9e50*/  SYNCS.PHASECHK.TRANS64.TRYWAIT P0, [R99+URZ+0xb0], R0 ;  /* 0x0000b000630075a7 */ /* 0x00232400080011ff */
[----:B----4-:R-:W-:Y:S05]  /*9e60*/  @!P0 NANOSLEEP.SYNCS 0x989680 ;  /* 0x009896800000895d */ /* 0x010fea0003900000 */
[----:B------:R-:W4:Y:S02]  /*9e70*/  @!P0 SYNCS.PHASECHK.TRANS64 P0, [R99+URZ+0xb0], R0 ;  /* 0x0000b000630085a7 */ /* 0x000f2400080010ff */
[----:B----4-:R-:W-:Y:S05]  /*9e80*/  @!P0 BRA `(.L_x_103) ;  /* 0xfffffffc00f08947 */ /* 0x010fea000383ffff */
[----:B------:R-:W-:Y:S05]  /*9e90*/  BRA `(.L_x_102) ;  /* 0xffffffc000987947 */ /* 0x000fea000383ffff */
.L_x_112:
[----:B---3--:R3:W4:Y:S02]  /*9ea0*/  SYNCS.PHASECHK.TRANS64.TRYWAIT P0, [R3+URZ+0x40], R0 ;  /* 0x00004000030075a7 */ /* 0x00872400080011ff */
[----:B----4-:R-:W-:Y:S05]  /*9eb0*/  @!P0 NANOSLEEP.SYNCS 0x989680 ;  /* 0x009896800000895d */ /* 0x010fea0003900000 */
[----:B------:R-:W4:Y:S02]  /*9ec0*/  @!P0 SYNCS.PHASECHK.TRANS64 P0, [R3+URZ+0x40], R0 ;  /* 0x00004000030085a7 */ /* 0x000f2400080010ff */
[----:B----4-:R-:W-:Y:S05]  /*9ed0*/  @!P0 BRA `(.L_x_112) ;  /* 0xfffffffc00f08947 */ /* 0x010fea000383ffff */
[----:B------:R-:W-:Y:S05]  /*9ee0*/  BRA `(.L_x_111) ;  /* 0xffffffcc00747947 */ /* 0x000fea000383ffff */
.L_x_120:
[----:B---3--:R3:W4:Y:S02]  /*9ef0*/  SYNCS.PHASECHK.TRANS64.TRYWAIT P0, [R62+URZ+0x40], R5 ;  /* 0x000040053e0075a7 */ /* 0x00872400080011ff */
[----:B----4-:R-:W-:Y:S05]  /*9f00*/  @!P0 NANOSLEEP.SYNCS 0x989680 ;  /* 0x009896800000895d */ /* 0x010fea0003900000 */
[----:B------:R-:W4:Y:S02]  /*9f10*/  @!P0 SYNCS.PHASECHK.TRANS64 P0, [R62+URZ+0x40], R5 ;  /* 0x000040053e0085a7 */ /* 0x000f2400080010ff */
[----:B----4-:R-:W-:Y:S05]  /*9f20*/  @!P0 BRA `(.L_x_120) ;  /* 0xfffffffc00f08947 */ /* 0x010fea000383ffff */
[----:B------:R-:W-:Y:S05]  /*9f30*/  BRA `(.L_x_119) ;  /* 0xffffffd800787947 */ /* 0x000fea000383ffff */
.L_x_128:
[----:B---3--:R3:W4:Y:S02]  /*9f40*/  SYNCS.PHASECHK.TRANS64.TRYWAIT P0, [R62+URZ+0x40], R5 ;  /* 0x000040053e0075a7 */ /* 0x00872400080011ff */
[----:B----4-:R-:W-:Y:S05]  /*9f50*/  @!P0 NANOSLEEP.SYNCS 0x989680 ;  /* 0x009896800000895d */ /* 0x010fea0003900000 */
[----:B------:R-:W4:Y:S02]  /*9f60*/  @!P0 SYNCS.PHASECHK.TRANS64 P0, [R62+URZ+0x40], R5 ;  /* 0x000040053e0085a7 */ /* 0x000f2400080010ff */
[----:B----4-:R-:W-:Y:S05]  /*9f70*/  @!P0 BRA `(.L_x_128) ;  /* 0xfffffffc00f08947 */ /* 0x010fea000383ffff */
[----:B------:R-:W-:Y:S05]  /*9f80*/  BRA `(.L_x_127) ;  /* 0xffffffe4007c7947 */ /* 0x000fea000383ffff */
        .weak           $__internal_0_$__cuda_sm10x_tcgen05_guardrail_trap_col_being_dealloced_not_returned_by_alloc
        .type           $__internal_0_$__cuda_sm10x_tcgen05_guardrail_trap_col_being_dealloced_not_returned_by_alloc,@function
        .size           $__internal_0_$__cuda_sm10x_tcgen05_guardrail_trap_col_being_dealloced_not_returned_by_alloc,($__internal_1_$__cuda_sm10x_tcgen05_guardrail_trap_phase_invalid_during_alloc - $__internal_0_$__cuda_sm10x_tcgen05_guardrail_trap_col_being_dealloced_not_returned_by_alloc)
$__internal_0_$__cuda_sm10x_tcgen05_guardrail_trap_col_being_dealloced_not_returned_by_alloc:
[----:B------:R-:W-:Y:S05]  /*9f90*/  BPT.TRAP 0x1 ;  /* 0x000000040000795c */ /* 0x000fea0000300000 */
[----:B------:R-:W-:-:S04]  /*9fa0*/  HFMA2 R3, -RZ, RZ, 0, 0 ;  /* 0x00000000ff037431 */ /* 0x000fc800000001ff */
[----:B------:R-:W-:Y:S05]  /*9fb0*/  RET.REL.NODEC R2 `(_ZN7cutlass13device_kernelINS_4gemm6kernel13GemmUniversalIN4cute5tupleIJiiiiEEENS1_10collective13CollectiveMmaINS1_35MainloopSm100TmaUmmaWarpSpecializedILi4ELi2ELi4ENS5_IJNS4_1CILi1EEENSA_ILi2EEESB_EEEEENS5_IJNSA_ILi128EEESF_NSA_ILi64EEEEEENS_10bfloat16_tENS5_IJlSB_lEEESI_SJ_NS4_8TiledMMAINS4_8MMA_AtomIJNS4_20SM100_MMA_F16BF16_SSISI_SI_fLi128ELi128ELNS4_4UMMA5MajorE0ELSO_0ELNSN_7ScaleInE0ELSP_0EEEEEENS4_6LayoutINS5_IJSB_SB_SB_EEENS5_IJNSA_ILi0EEESU_SU_EEEEENS5_IJNS4_10UnderscoreESX_SX_EEEEENS4_23SM90_TMA_LOAD_MULTICASTENS4_14ComposedLayoutINS4_7SwizzleILi3ELi4ELi3EEENS4_18smem_ptr_flag_bitsILi16EEENSS_INS5_IJNSA_ILi8EEESG_EEENS5_IJSG_SB_EEEEEEEvNS4_8identityENS4_13SM90_TMA_LOADES1A_vS1B_EENS_8epilogue10collective18CollectiveEpilogueINS1E_23Sm100TmaWarpSpecializedILi4ELi2ELi32ELb1ELb0EEEJSH_NS5_IJNSS_ISF_SB_EENSS_INSA_ILi32EEESB_EEEEESI_SJ_SI_SJ_NS1E_6fusion15FusionCallbacksIS1I_NS1N_17LinearCombinationISI_fSI_fLNS_15FloatRoundStyleE2EEESH_S1M_JEEENS4_5SM1004TMEM4LOAD26SM100_TMEM_LOAD_32dp32b32xES1C_NS11_INS12_ILi2ELi4ELi3EEES15_NSS_INS5_IJS16_S1K_EEENS5_IJS1K_SB_EEEEEEENS4_39AutoVectorizingCopyWithAssumedAlignmentILi128EEENS4_14SM90_TMA_STOREES21_S23_S23_EEEvvEEEEvNT_6ParamsE) ;  /* 0xffffff6002107950 */ /* 0x000fea0003c3ffff */
        .weak           $__internal_1_$__cuda_sm10x_tcgen05_guardrail_trap_phase_invalid_during_alloc
        .type           $__internal_1_$__cuda_sm10x_tcgen05_guardrail_trap_phase_invalid_during_alloc,@function
        .size           $__internal_1_$__cuda_sm10x_tcgen05_guardrail_trap_phase_invalid_during_alloc,($__internal_2_$__cuda_sm10x_tcgen05_guardrail_trap_unallocated_columns_being_dealloced - $__internal_1_$__cuda_sm10x_tcgen05_guardrail_trap_phase_invalid_during_alloc)
$__internal_1_$__cuda_sm10x_tcgen05_guardrail_trap_phase_invalid_during_alloc:
[----:B------:R-:W-:Y:S05]  /*9fc0*/  BPT.TRAP 0x1 ;  /* 0x000000040000795c */ /* 0x000fea0000300000 */
[----:B------:R-:W-:-:S04]  /*9fd0*/  MOV R5, 0x0 ;  /* 0x0000000000057802 */ /* 0x000fc80000000f00 */
[----:B------:R-:W-:Y:S05]  /*9fe0*/  RET.REL.NODEC R4 `(_ZN7cutlass13device_kernelINS_4gemm6kernel13GemmUniversalIN4cute5tupleIJiiiiEEENS1_10collective13CollectiveMmaINS1_35MainloopSm100TmaUmmaWarpSpecializedILi4ELi2ELi4ENS5_IJNS4_1CILi1EEENSA_ILi2EEESB_EEEEENS5_IJNSA_ILi128EEESF_NSA_ILi64EEEEEENS_10bfloat16_tENS5_IJlSB_lEEESI_SJ_NS4_8TiledMMAINS4_8MMA_AtomIJNS4_20SM100_MMA_F16BF16_SSISI_SI_fLi128ELi128ELNS4_4UMMA5MajorE0ELSO_0ELNSN_7ScaleInE0ELSP_0EEEEEENS4_6LayoutINS5_IJSB_SB_SB_EEENS5_IJNSA_ILi0EEESU_SU_EEEEENS5_IJNS4_10UnderscoreESX_SX_EEEEENS4_23SM90_TMA_LOAD_MULTICASTENS4_14ComposedLayoutINS4_7SwizzleILi3ELi4ELi3EEENS4_18smem_ptr_flag_bitsILi16EEENSS_INS5_IJNSA_ILi8EEESG_EEENS5_IJSG_SB_EEEEEEEvNS4_8identityENS4_13SM90_TMA_LOADES1A_vS1B_EENS_8epilogue10collective18CollectiveEpilogueINS1E_23Sm100TmaWarpSpecializedILi4ELi2ELi32ELb1ELb0EEEJSH_NS5_IJNSS_ISF_SB_EENSS_INSA_ILi32EEESB_EEEEESI_SJ_SI_SJ_NS1E_6fusion15FusionCallbacksIS1I_NS1N_17LinearCombinationISI_fSI_fLNS_15FloatRoundStyleE2EEESH_S1M_JEEENS4_5SM1004TMEM4LOAD26SM100_TMEM_LOAD_32dp32b32xES1C_NS11_INS12_ILi2ELi4ELi3EEES15_NSS_INS5_IJS16_S1K_EEENS5_IJS1K_SB_EEEEEEENS4_39AutoVectorizingCopyWithAssumedAlignmentILi128EEENS4_14SM90_TMA_STOREES21_S23_S23_EEEvvEEEEvNT_6ParamsE) ;  /* 0xffffff6004047950 */ /* 0x000fea0003c3ffff */
        .weak           $__internal_2_$__cuda_sm10x_tcgen05_guardrail_trap_unallocated_columns_being_dealloced
        .type           $__internal_2_$__cuda_sm10x_tcgen05_guardrail_trap_unallocated_columns_being_dealloced,@function
        .size           $__internal_2_$__cuda_sm10x_tcgen05_guardrail_trap_unallocated_columns_being_dealloced,(.L_x_183 - $__internal_2_$__cuda_sm10x_tcgen05_guardrail_trap_unallocated_columns_being_dealloced)
$__internal_2_$__cuda_sm10x_tcgen05_guardrail_trap_unallocated_columns_being_dealloced:
[----:B------:R-:W-:Y:S05]  /*9ff0*/  BPT.TRAP 0x1 ;  /* 0x000000040000795c */ /* 0x000fea0000300000 */
[----:B------:R-:W-:-:S04]  /*a000*/  HFMA2 R3, -RZ, RZ, 0, 0 ;  /* 0x00000000ff037431 */ /* 0x000fc800000001ff */
[----:B------:R-:W-:Y:S05]  /*a010*/  RET.REL.NODEC R2 `(_ZN7cutlass13device_kernelINS_4gemm6kernel13GemmUniversalIN4cute5tupleIJiiiiEEENS1_10collective13CollectiveMmaINS1_35MainloopSm100TmaUmmaWarpSpecializedILi4ELi2ELi4ENS5_IJNS4_1CILi1EEENSA_ILi2EEESB_EEEEENS5_IJNSA_ILi128EEESF_NSA_ILi64EEEEEENS_10bfloat16_tENS5_IJlSB_lEEESI_SJ_NS4_8TiledMMAINS4_8MMA_AtomIJNS4_20SM100_MMA_F16BF16_SSISI_SI_fLi128ELi128ELNS4_4UMMA5MajorE0ELSO_0ELNSN_7ScaleInE0ELSP_0EEEEEENS4_6LayoutINS5_IJSB_SB_SB_EEENS5_IJNSA_ILi0EEESU_SU_EEEEENS5_IJNS4_10UnderscoreESX_SX_EEEEENS4_23SM90_TMA_LOAD_MULTICASTENS4_14ComposedLayoutINS4_7SwizzleILi3ELi4ELi3EEENS4_18smem_ptr_flag_bitsILi16EEENSS_INS5_IJNSA_ILi8EEESG_EEENS5_IJSG_SB_EEEEEEEvNS4_8identityENS4_13SM90_TMA_LOADES1A_vS1B_EENS_8epilogue10collective18CollectiveEpilogueINS1E_23Sm100TmaWarpSpecializedILi4ELi2ELi32ELb1ELb0EEEJSH_NS5_IJNSS_ISF_SB_EENSS_INSA_ILi32EEESB_EEEEESI_SJ_SI_SJ_NS1E_6fusion15FusionCallbacksIS1I_NS1N_17LinearCombinationISI_fSI_fLNS_15FloatRoundStyleE2EEESH_S1M_JEEENS4_5SM1004TMEM4LOAD26SM100_TMEM_LOAD_32dp32b32xES1C_NS11_INS12_ILi2ELi4ELi3EEES15_NSS_INS5_IJS16_S1K_EEENS5_IJS1K_SB_EEEEEEENS4_39AutoVectorizingCopyWithAssumedAlignmentILi128EEENS4_14SM90_TMA_STOREES21_S23_S23_EEEvvEEEEvNT_6ParamsE) ;  /* 0xffffff5c02f87950 */ /* 0x000fea0003c3ffff */
.L_x_182:
[----:B------:R-:W-:-:S00]  /*a020*/  BRA `(.L_x_182) ;  /* 0xfffffffc00fc7947 */ /* 0x000fc0000383ffff */
[----:B------:R-:W-:-:S00]  /*a030*/  NOP ;  /* 0x0000000000007918 */ /* 0x000fc00000000000 */
        /* <DEDUP_REMOVED lines=12> */
.L_x_183:


//--------------------- .nv.global.init           --------------------------
	.section	.nv.global.init,"aw",@progbits
.nv.global.init:
	.type		$str$27,@object
	.size		$str$27,($str$28 - $str$27)
$str$27:
        /*0000*/ 	.byte	0x28, 0x61, 0x64, 0x64, 0x72, 0x65, 0x73, 0x73, 0x20, 0x26, 0x20, 0x6d, 0x61, 0x73, 0x6b, 0x29
        /*0010*/ 	.byte	0x20, 0x3d, 0x3d, 0x20, 0x30, 0x00
	.type		$str$28,@object
	.size		$str$28,($str$26 - $str$28)
$str$28:
        /*0016*/ 	.byte	0x2f, 0x74, 0x6d, 0x70, 0x2f, 0x63, 0x75, 0x74, 0x6c, 0x61, 0x73, 0x73, 0x5f, 0x73, 0x77, 0x65
        /*0026*/ 	.byte	0x65, 0x70, 0x5f, 0x73, 0x72, 0x63, 0x2f, 0x69, 0x6e, 0x63, 0x6c, 0x75, 0x64, 0x65, 0x2f, 0x63
        /*0036*/ 	.byte	0x75, 0x74, 0x65, 0x2f, 0x70, 0x6f, 0x69, 0x6e, 0x74, 0x65, 0x72, 0x5f, 0x66, 0x6c, 0x61, 0x67
        /*0046*/ 	.byte	0x67, 0x65, 0x64, 0x2e, 0x68, 0x70, 0x70, 0x00
	.type		$str$26,@object
	.size		$str$26,($str$25 - $str$26)
$str$26:
        /*004e*/ 	.byte	0x2f, 0x74, 0x6d, 0x70, 0x2f, 0x63, 0x75, 0x74, 0x6c, 0x61, 0x73, 0x73, 0x5f, 0x73, 0x77, 0x65
        /*005e*/ 	.byte	0x65, 0x70, 0x5f, 0x73, 0x72, 0x63, 0x2f, 0x69, 0x6e, 0x63, 0x6c, 0x75, 0x64, 0x65, 0x2f, 0x63
        /*006e*/ 	.byte	0x75, 0x74, 0x65, 0x2f, 0x61, 0x74, 0x6f, 0x6d, 0x2f, 0x63, 0x6f, 0x70, 0x79, 0x5f, 0x74, 0x72
        /*007e*/ 	.byte	0x61, 0x69, 0x74, 0x73, 0x5f, 0x73, 0x6d, 0x31, 0x30, 0x30, 0x2e, 0x68, 0x70, 0x70, 0x00
	.type		$str$25,@object
	.size		$str$25,(__unnamed_1 - $str$25)
$str$25:
        /*008d*/ 	.byte	0x28, 0x28, 0x75, 0x69, 0x6e, 0x74, 0x33, 0x32, 0x5f, 0x74, 0x28, 0x74, 0x68, 0x72, 0x65, 0x61
        /*009d*/ 	.byte	0x64, 0x49, 0x64, 0x78, 0x2e, 0x78, 0x29, 0x20, 0x2f, 0x20, 0x33, 0x32, 0x29, 0x20, 0x25, 0x20
        /*00ad*/ 	.byte	0x34, 0x29, 0x20, 0x3d, 0x3d, 0x20, 0x28, 0x28, 0x28, 0x74, 0x6d, 0x65, 0x6d, 0x5f, 0x61, 0x64
        /*00bd*/ 	.byte	0x64, 0x72, 0x20, 0x3e, 0x3e, 0x20, 0x31, 0x36, 0x29, 0x20, 0x2f, 0x20, 0x33, 0x32, 0x29, 0x20
        /*00cd*/ 	.byte	0x25, 0x20, 0x34, 0x29, 0x00
	.type		__unnamed_1,@object
	.size		__unnamed_1,(__unnamed_2 - __unnamed_1)
__unnamed_1:
        /*00d2*/ 	.byte	0x61, 0x75, 0x74, 0x6f, 0x20, 0x63, 0x75, 0x74, 0x65, 0x3a, 0x3a, 0x61, 0x73, 0x5f, 0x70, 0x6f
        /* <DEDUP_REMOVED lines=24> */
        /*0262*/ 	.byte	0x34, 0x30, 0x39, 0x36, 0x3e, 0x3e, 0x3e, 0x3e, 0x5d, 0x00
	.type		__unnamed_2,@object
	.size		__unnamed_2,(.L_2 - __unnamed_2)
__unnamed_2:
        /* <DEDUP_REMOVED lines=42> */
        /*050c*/ 	.byte	0x3e, 0x3e, 0x5d, 0x00
.L_2:


//--------------------- .nv.shared._ZN7cutlass13device_kernelINS_4gemm6kernel13GemmUniversalIN4cute5tupleIJiiiiEEENS1_10collective13CollectiveMmaINS1_35MainloopSm100TmaUmmaWarpSpecializedILi4ELi2ELi4ENS5_IJNS4_1CILi1EEENSA_ILi2EEESB_EEEEENS5_IJNSA_ILi128EEESF_NSA_ILi64EEEEEENS_10bfloat16_tENS5_IJlSB_lEEESI_SJ_NS4_8TiledMMAINS4_8MMA_AtomIJNS4_20SM100_MMA_F16BF16_SSISI_SI_fLi128ELi128ELNS4_4UMMA5MajorE0ELSO_0ELNSN_7ScaleInE0ELSP_0EEEEEENS4_6LayoutINS5_IJSB_SB_SB_EEENS5_IJNSA_ILi0EEESU_SU_EEEEENS5_IJNS4_10UnderscoreESX_SX_EEEEENS4_23SM90_TMA_LOAD_MULTICASTENS4_14ComposedLayoutINS4_7SwizzleILi3ELi4ELi3EEENS4_18smem_ptr_flag_bitsILi16EEENSS_INS5_IJNSA_ILi8EEESG_EEENS5_IJSG_SB_EEEEEEEvNS4_8identityENS4_13SM90_TMA_LOADES1A_vS1B_EENS_8epilogue10collective18CollectiveEpilogueINS1E_23Sm100TmaWarpSpecializedILi4ELi2ELi32ELb1ELb0EEEJSH_NS5_IJNSS_ISF_SB_EENSS_INSA_ILi32EEESB_EEEEESI_SJ_SI_SJ_NS1E_6fusion15FusionCallbacksIS1I_NS1N_17LinearCombinationISI_fSI_fLNS_15FloatRoundStyleE2EEESH_S1M_JEEENS4_5SM1004TMEM4LOAD26SM100_TMEM_LOAD_32dp32b32xES1C_NS11_INS12_ILi2ELi4ELi3EEES15_NSS_INS5_IJS16_S1K_EEENS5_IJS1K_SB_EEEEEEENS4_39AutoVectorizingCopyWithAssumedAlignmentILi128EEENS4_14SM90_TMA_STOREES21_S23_S23_EEEvvEEEEvNT_6ParamsE --------------------------
	.section	.nv.shared._ZN7cutlass13device_kernelINS_4gemm6kernel13GemmUniversalIN4cute5tupleIJiiiiEEENS1_10collective13CollectiveMmaINS1_35MainloopSm100TmaUmmaWarpSpecializedILi4ELi2ELi4ENS5_IJNS4_1CILi1EEENSA_ILi2EEESB_EEEEENS5_IJNSA_ILi128EEESF_NSA_ILi64EEEEEENS_10bfloat16_tENS5_IJlSB_lEEESI_SJ_NS4_8TiledMMAINS4_8MMA_AtomIJNS4_20SM100_MMA_F16BF16_SSISI_SI_fLi128ELi128ELNS4_4UMMA5MajorE0ELSO_0ELNSN_7ScaleInE0ELSP_0EEEEEENS4_6LayoutINS5_IJSB_SB_SB_EEENS5_IJNSA_ILi0EEESU_SU_EEEEENS5_IJNS4_10UnderscoreESX_SX_EEEEENS4_23SM90_TMA_LOAD_MULTICASTENS4_14ComposedLayoutINS4_7SwizzleILi3ELi4ELi3EEENS4_18smem_ptr_flag_bitsILi16EEENSS_INS5_IJNSA_ILi8EEESG_EEENS5_IJSG_SB_EEEEEEEvNS4_8identityENS4_13SM90_TMA_LOADES1A_vS1B_EENS_8epilogue10collective18CollectiveEpilogueINS1E_23Sm100TmaWarpSpecializedILi4ELi2ELi32ELb1ELb0EEEJSH_NS5_IJNSS_ISF_SB_EENSS_INSA_ILi32EEESB_EEEEESI_SJ_SI_SJ_NS1E_6fusion15FusionCallbacksIS1I_NS1N_17LinearCombinationISI_fSI_fLNS_15FloatRoundStyleE2EEESH_S1M_JEEENS4_5SM1004TMEM4LOAD26SM100_TMEM_LOAD_32dp32b32xES1C_NS11_INS12_ILi2ELi4ELi3EEES15_NSS_INS5_IJS16_S1K_EEENS5_IJS1K_SB_EEEEEEENS4_39AutoVectorizingCopyWithAssumedAlignmentILi128EEENS4_14SM90_TMA_STOREES21_S23_S23_EEEvvEEEEvNT_6ParamsE,"aw",@nobits
	.sectionflags	@""
	.align	16
	.zero		1024


//--------------------- .nv.shared.reserved.0     --------------------------
	.section	.nv.shared.reserved.0,"aw",@nobits
	.weak		__nv_reservedSMEM_offset_0_alias
	.size		__nv_reservedSMEM_offset_0_alias, 0, 64
	.other		__nv_reservedSMEM_offset_0_alias,@"STO_CUDA_RESERVED_SHARED STV_DEFAULT"
__nv_reservedSMEM_offset_0_alias:
	.zero		0
.nv.shared.reserved.0:
	.zero		64
	.weak		__nv_reservedSMEM_tcgen05_partition
	.type		__nv_reservedSMEM_tcgen05_partition,@object
	.size		__nv_reservedSMEM_tcgen05_partition,(.L_0 - __nv_reservedSMEM_tcgen05_partition)
__nv_reservedSMEM_tcgen05_partition:
	.zero		32
.L_0:


//--------------------- .nv.global                --------------------------
	.section	.nv.global,"aw",@nobits
.nv.global:
	.type		_ZN39_INTERNAL_9333a464_4_k_cu_63577d75_73854cute1_E,@object
	.size		_ZN39_INTERNAL_9333a464_4_k_cu_63577d75_73854cute1_E,(_ZN39_INTERNAL_9333a464_4_k_cu_63577d75_73854cuda3std3__45__cpo6cbeginE - _ZN39_INTERNAL_9333a464_4_k_cu_63577d75_73854cute1_E)
_ZN39_INTERNAL_9333a464_4_k_cu_63577d75_73854cute1_E:
	.zero		1
	.type		_ZN39_INTERNAL_9333a464_4_k_cu_63577d75_73854cuda3std3__45__cpo6cbeginE,@object
	.size		_ZN39_INTERNAL_9333a464_4_k_cu_63577d75_73854cuda3std3__45__cpo6cbeginE,(_ZN39_INTERNAL_9333a464_4_k_cu_63577d75_73854cuda3std3__48in_placeE - _ZN39_INTERNAL_9333a464_4_k_cu_63577d75_73854cuda3std3__45__cpo6cbeginE)
_ZN39_INTERNAL_9333a464_4_k_cu_63577d75_73854cuda3std3__45__cpo6cbeginE:
	.zero		1
	.type		_ZN39_INTERNAL_9333a464_4_k_cu_63577d75_73854cuda3std3__48in_placeE,@object
	.size		_ZN39_INTERNAL_9333a464_4_k_cu_63577d75_73854cuda3std3__48in_placeE,(_ZN39_INTERNAL_9333a464_4_k_cu_63577d75_73854cuda3std6ranges3__45__cpo9iter_moveE - _ZN39_INTERNAL_9333a464_4_k_cu_63577d75_73854cuda3std3__48in_placeE)
_ZN39_INTERNAL_9333a464_4_k_cu_63577d75_73854cuda3std3__48in_placeE:
	.zero		1
	.type		_ZN39_INTERNAL_9333a464_4_k_cu_63577d75_73854cuda3std6ranges3__45__cpo9iter_moveE,@object
	.size		_ZN39_INTERNAL_9333a464_4_k_cu_63577d75_73854cuda3std6ranges3__45__cpo9iter_moveE,(_ZN39_INTERNAL_9333a464_4_k_cu_63577d75_73854cuda3std3__45__cpo5beginE - _ZN39_INTERNAL_9333a464_4_k_cu_63577d75_73854cuda3std6ranges3__45__cpo9iter_moveE)
_ZN39_INTERNAL_9333a464_4_k_cu_63577d75_73854cuda3std6ranges3__45__cpo9iter_moveE:
	.zero		1
	.type		_ZN39_INTERNAL_9333a464_4_k_cu_63577d75_73854cuda3std3__45__cpo5beginE,@object
	.size		_ZN39_INTERNAL_9333a464_4_k_cu_63577d75_73854cuda3std3__45__cpo5beginE,(_ZN39_INTERNAL_9333a464_4_k_cu_63577d75_73854cuda3std3__441_GLOBAL__N__9333a464_4_k_cu_63577d75_73856ignoreE - _ZN39_INTERNAL_9333a464_4_k_cu_63577d75_73854cuda3std3__45__cpo5beginE)
_ZN39_INTERNAL_9333a464_4_k_cu_63577d75_73854cuda3std3__45__cpo5beginE:
	.zero		1
	.type		_ZN39_INTERNAL_9333a464_4_k_cu_63577d75_73854cuda3std3__441_GLOBAL__N__9333a464_4_k_cu_63577d75_73856ignoreE,@object
	.size		_ZN39_INTERNAL_9333a464_4_k_cu_63577d75_73854cuda3std3__441_GLOBAL__N__9333a464_4_k_cu_63577d75_73856ignoreE,(_ZN39_INTERNAL_9333a464_4_k_cu_63577d75_73854cute7productE - _ZN39_INTERNAL_9333a464_4_k_cu_63577d75_73854cuda3std3__441_GLOBAL__N__9333a464_4_k_cu_63577d75_73856ignoreE)
_ZN39_INTERNAL_9333a464_4_k_cu_63577d75_73854cuda3std3__441_GLOBAL__N__9333a464_4_k_cu_63577d75_73856ignoreE:
	.zero		1
	.type		_ZN39_INTERNAL_9333a464_4_k_cu_63577d75_73854cute7productE,@object
	.size		_ZN39_INTERNAL_9333a464_4_k_cu_63577d75_73854cute7productE,(_ZN39_INTERNAL_9333a464_4_k_cu_63577d75_73854cuda3std3__45__cpo3endE - _ZN39_INTERNAL_9333a464_4_k_cu_63577d75_73854cute7productE)
_ZN39_INTERNAL_9333a464_4_k_cu_63577d75_73854cute7productE:
	.zero		1
	.type		_ZN39_INTERNAL_9333a464_4_k_cu_63577d75_73854cuda3std3__45__cpo3endE,@object
	.size		_ZN39_INTERNAL_9333a464_4_k_cu_63577d75_73854cuda3std3__45__cpo3endE,(_ZN39_INTERNAL_9333a464_4_k_cu_63577d75_73854cuda3std3__419piecewise_constructE - _ZN39_INTERNAL_9333a464_4_k_cu_63577d75_73854cuda3std3__45__cpo3endE)
_ZN39_INTERNAL_9333a464_4_k_cu_63577d75_73854cuda3std3__45__cpo3endE:
	.zero		1
	.type		_ZN39_INTERNAL_9333a464_4_k_cu_63577d75_73854cuda3std3__419piecewise_constructE,@object
	.size		_ZN39_INTERNAL_9333a464_4_k_cu_63577d75_73854cuda3std3__419piecewise_constructE,(_ZN39_INTERNAL_9333a464_4_k_cu_63577d75_73854cuda3std3__45__cpo4cendE - _ZN39_INTERNAL_9333a464_4_k_cu_63577d75_73854cuda3std3__419piecewise_constructE)
_ZN39_INTERNAL_9333a464_4_k_cu_63577d75_73854cuda3std3__419piecewise_constructE:
	.zero		1
	.type		_ZN39_INTERNAL_9333a464_4_k_cu_63577d75_73854cuda3std3__45__cpo4cendE,@object
	.size		_ZN39_INTERNAL_9333a464_4_k_cu_63577d75_73854cuda3std3__45__cpo4cendE,(_ZN39_INTERNAL_9333a464_4_k_cu_63577d75_73854cuda3std6ranges3__45__cpo4swapE - _ZN39_INTERNAL_9333a464_4_k_cu_63577d75_73854cuda3std3__45__cpo4cendE)
_ZN39_INTERNAL_9333a464_4_k_cu_63577d75_73854cuda3std3__45__cpo4cendE:
	.zero		1
	.type		_ZN39_INTERNAL_9333a464_4_k_cu_63577d75_73854cuda3std6ranges3__45__cpo4swapE,@object
	.size		_ZN39_INTERNAL_9333a464_4_k_cu_63577d75_73854cuda3std6ranges3__45__cpo4swapE,(.L_10 - _ZN39_INTERNAL_9333a464_4_k_cu_63577d75_73854cuda3std6ranges3__45__cpo4swapE)
_ZN39_INTERNAL_9333a464_4_k_cu_63577d75_73854cuda3std6ranges3__45__cpo4swapE:
	.zero		1
.L_10:


//--------------------- .nv.constant0._ZN7cutlass13device_kernelINS_4gemm6kernel13GemmUniversalIN4cute5tupleIJiiiiEEENS1_10collective13CollectiveMmaINS1_35MainloopSm100TmaUmmaWarpSpecializedILi4ELi2ELi4ENS5_IJNS4_1CILi1EEENSA_ILi2EEESB_EEEEENS5_IJNSA_ILi128EEESF_NSA_ILi64EEEEEENS_10bfloat16_tENS5_IJlSB_lEEESI_SJ_NS4_8TiledMMAINS4_8MMA_AtomIJNS4_20SM100_MMA_F16BF16_SSISI_SI_fLi128ELi128ELNS4_4UMMA5MajorE0ELSO_0ELNSN_7ScaleInE0ELSP_0EEEEEENS4_6LayoutINS5_IJSB_SB_SB_EEENS5_IJNSA_ILi0EEESU_SU_EEEEENS5_IJNS4_10UnderscoreESX_SX_EEEEENS4_23SM90_TMA_LOAD_MULTICASTENS4_14ComposedLayoutINS4_7SwizzleILi3ELi4ELi3EEENS4_18smem_ptr_flag_bitsILi16EEENSS_INS5_IJNSA_ILi8EEESG_EEENS5_IJSG_SB_EEEEEEEvNS4_8identityENS4_13SM90_TMA_LOADES1A_vS1B_EENS_8epilogue10collective18CollectiveEpilogueINS1E_23Sm100TmaWarpSpecializedILi4ELi2ELi32ELb1ELb0EEEJSH_NS5_IJNSS_ISF_SB_EENSS_INSA_ILi32EEESB_EEEEESI_SJ_SI_SJ_NS1E_6fusion15FusionCallbacksIS1I_NS1N_17LinearCombinationISI_fSI_fLNS_15FloatRoundStyleE2EEESH_S1M_JEEENS4_5SM1004TMEM4LOAD26SM100_TMEM_LOAD_32dp32b32xES1C_NS11_INS12_ILi2ELi4ELi3EEES15_NSS_INS5_IJS16_S1K_EEENS5_IJS1K_SB_EEEEEEENS4_39AutoVectorizingCopyWithAssumedAlignmentILi128EEENS4_14SM90_TMA_STOREES21_S23_S23_EEEvvEEEEvNT_6ParamsE --------------------------
	.section	.nv.constant0._ZN7cutlass13device_kernelINS_4gemm6kernel13GemmUniversalIN4cute5tupleIJiiiiEEENS1_10collective13CollectiveMmaINS1_35MainloopSm100TmaUmmaWarpSpecializedILi4ELi2ELi4ENS5_IJNS4_1CILi1EEENSA_ILi2EEESB_EEEEENS5_IJNSA_ILi128EEESF_NSA_ILi64EEEEEENS_10bfloat16_tENS5_IJlSB_lEEESI_SJ_NS4_8TiledMMAINS4_8MMA_AtomIJNS4_20SM100_MMA_F16BF16_SSISI_SI_fLi128ELi128ELNS4_4UMMA5MajorE0ELSO_0ELNSN_7ScaleInE0ELSP_0EEEEEENS4_6LayoutINS5_IJSB_SB_SB_EEENS5_IJNSA_ILi0EEESU_SU_EEEEENS5_IJNS4_10UnderscoreESX_SX_EEEEENS4_23SM90_TMA_LOAD_MULTICASTENS4_14ComposedLayoutINS4_7SwizzleILi3ELi4ELi3EEENS4_18smem_ptr_flag_bitsILi16EEENSS_INS5_IJNSA_ILi8EEESG_EEENS5_IJSG_SB_EEEEEEEvNS4_8identityENS4_13SM90_TMA_LOADES1A_vS1B_EENS_8epilogue10collective18CollectiveEpilogueINS1E_23Sm100TmaWarpSpecializedILi4ELi2ELi32ELb1ELb0EEEJSH_NS5_IJNSS_ISF_SB_EENSS_INSA_ILi32EEESB_EEEEESI_SJ_SI_SJ_NS1E_6fusion15FusionCallbacksIS1I_NS1N_17LinearCombinationISI_fSI_fLNS_15FloatRoundStyleE2EEESH_S1M_JEEENS4_5SM1004TMEM4LOAD26SM100_TMEM_LOAD_32dp32b32xES1C_NS11_INS12_ILi2ELi4ELi3EEES15_NSS_INS5_IJS16_S1K_EEENS5_IJS1K_SB_EEEEEEENS4_39AutoVectorizingCopyWithAssumedAlignmentILi128EEENS4_14SM90_TMA_STOREES21_S23_S23_EEEvvEEEEvNT_6ParamsE,"a",@progbits
	.sectionflags	@""
	.align	4
.nv.constant0._ZN7cutlass13device_kernelINS_4gemm6kernel13GemmUniversalIN4cute5tupleIJiiiiEEENS1_10collective13CollectiveMmaINS1_35MainloopSm100TmaUmmaWarpSpecializedILi4ELi2ELi4ENS5_IJNS4_1CILi1EEENSA_ILi2EEESB_EEEEENS5_IJNSA_ILi128EEESF_NSA_ILi64EEEEEENS_10bfloat16_tENS5_IJlSB_lEEESI_SJ_NS4_8TiledMMAINS4_8MMA_AtomIJNS4_20SM100_MMA_F16BF16_SSISI_SI_fLi128ELi128ELNS4_4UMMA5MajorE0ELSO_0ELNSN_7ScaleInE0ELSP_0EEEEEENS4_6LayoutINS5_IJSB_SB_SB_EEENS5_IJNSA_ILi0EEESU_SU_EEEEENS5_IJNS4_10UnderscoreESX_SX_EEEEENS4_23SM90_TMA_LOAD_MULTICASTENS4_14ComposedLayoutINS4_7SwizzleILi3ELi4ELi3EEENS4_18smem_ptr_flag_bitsILi16EEENSS_INS5_IJNSA_ILi8EEESG_EEENS5_IJSG_SB_EEEEEEEvNS4_8identityENS4_13SM90_TMA_LOADES1A_vS1B_EENS_8epilogue10collective18CollectiveEpilogueINS1E_23Sm100TmaWarpSpecializedILi4ELi2ELi32ELb1ELb0EEEJSH_NS5_IJNSS_ISF_SB_EENSS_INSA_ILi32EEESB_EEEEESI_SJ_SI_SJ_NS1E_6fusion15FusionCallbacksIS1I_NS1N_17LinearCombinationISI_fSI_fLNS_15FloatRoundStyleE2EEESH_S1M_JEEENS4_5SM1004TMEM4LOAD26SM100_TMEM_LOAD_32dp32b32xES1C_NS11_INS12_ILi2ELi4ELi3EEES15_NSS_INS5_IJS16_S1K_EEENS5_IJS1K_SB_EEEEEEENS4_39AutoVectorizingCopyWithAssumedAlignmentILi128EEENS4_14SM90_TMA_STOREES21_S23_S23_EEEvvEEEEvNT_6ParamsE:
	.zero		2944


//--------------------- SYMBOLS --------------------------

	.type		.nv.reservedSmem.offset0,@object
	.size		.nv.reservedSmem.offset0,0x4
	.type		.nv.reservedSmem.cap,@object
	.size		.nv.reservedSmem.cap,0x4
	.type		__assertfail,@function
